def matmul_kernel(
    a_ptr,
    b_ptr,
    c_ptr,
    M,
    N,
    K,
    stride_am,
    stride_ak,
    stride_bk,
    stride_bn,
    stride_cm,
    stride_cn,
    BLOCK_M: tl.constexpr,
    BLOCK_N: tl.constexpr,
    BLOCK_K: tl.constexpr,
    GROUP_M: tl.constexpr,
):
    pid = tl.program_id(axis=0)
    num_pid_m = tl.cdiv(M, BLOCK_M)
    num_pid_n = tl.cdiv(N, BLOCK_N)
    num_pid_in_group = GROUP_M * num_pid_n
    group_id = pid // num_pid_in_group
    first_pid_m = group_id * GROUP_M
    group_size_m = min(num_pid_m - first_pid_m, GROUP_M)
    pid_m = first_pid_m + ((pid % num_pid_in_group) % group_size_m)
    pid_n = (pid % num_pid_in_group) // group_size_m

    offs_am = (pid_m * BLOCK_M + tl.arange(0, BLOCK_M)) % M
    offs_bn = (pid_n * BLOCK_N + tl.arange(0, BLOCK_N)) % N
    offs_k = tl.arange(0, BLOCK_K)
    a_ptrs = a_ptr + offs_am[:, None] * stride_am + offs_k[None, :] * stride_ak
    b_ptrs = b_ptr + offs_k[:, None] * stride_bk + offs_bn[None, :] * stride_bn

    acc = tl.zeros((BLOCK_M, BLOCK_N), dtype=tl.float32)
    for kk in range(0, tl.cdiv(K, BLOCK_K)):
        a = tl.load(a_ptrs, mask=offs_k[None, :] < K - kk * BLOCK_K, other=0.0)
        b = tl.load(b_ptrs, mask=offs_k[:, None] < K - kk * BLOCK_K, other=0.0)
        acc = tl.dot(a, b, acc)
        a_ptrs += BLOCK_K * stride_ak
        b_ptrs += BLOCK_K * stride_bk

    c = acc.to(c_ptr.dtype.element_ty)
    offs_cm = pid_m * BLOCK_M + tl.arange(0, BLOCK_M)
    offs_cn = pid_n * BLOCK_N + tl.arange(0, BLOCK_N)
    c_ptrs = c_ptr + offs_cm[:, None] * stride_cm + offs_cn[None, :] * stride_cn
    mask = (offs_cm[:, None] < M) & (offs_cn[None, :] < N)
    tl.store(c_ptrs, c, mask=mask)

# config = {"BLOCK_K": 64, "BLOCK_M": 64, "BLOCK_N": 64, "GROUP_M": 4, "arch": "sm_100", "dtype": "fp8e5m2", "num_ctas": 1, "num_stages": 3, "num_warps": 4}
# arch = sm_100


// ===== COMPILED SASS (sm_100a) =====

	.target	sm_100a

	.elftype	@"ET_EXEC"


//--------------------- .note.nv.tkinfo           --------------------------
	.section	.note.nv.tkinfo,"",@"SHT_NOTE"
	.sectionflags	@"SHF_NOTE_NV_TKINFO"
	.tkinfo
        /*0018*/ 	.word	0x00000081
        /*0030*/ 	.string	""
        /*0030*/ 	.string	"ptxas-blackwell"
        /*0030*/ 	.string	"Cuda compilation tools, release 12.9, V12.9.86"
        /*0030*/ 	.string	"Build cuda_12.9.r12.9/compiler.36037853_0"
        /*0030*/ 	.string	"-v  -suppress-debug-info  -lineinfo  -arch sm_100a "



//--------------------- .note.nv.cuver            --------------------------
	.section	.note.nv.cuver,"",@"SHT_NOTE"
	.sectionflags	@"SHF_NOTE_NV_CUVER"
        /*0018*/ 	.short	0x0001
        /*001a*/ 	.short	0x0064
        /*001c*/ 	.short	0x0001
        /*001e*/ 	.short	0x0000
        /*0020*/ 	.short	0x0001
        /*0022*/ 	.short	0x0000


//--------------------- .nv.info                  --------------------------
	.section	.nv.info,"",@"SHT_CUDA_INFO"
	.align	4


	//----- nvinfo : EIATTR_REGCOUNT
	.align		4
        /*0000*/ 	.byte	0x04, 0x2f
        /*0002*/ 	.short	(.L_4 - .L_3)
	.align		4
.L_3:
        /*0004*/ 	.word	index@(matmul_kernel)
        /*0008*/ 	.word	0x000000ff


	//----- nvinfo : EIATTR_FRAME_SIZE
	.align		4
.L_4:
        /*000c*/ 	.byte	0x04, 0x11
        /*000e*/ 	.short	(.L_6 - .L_5)
	.align		4
.L_5:
        /*0010*/ 	.word	index@($__internal_2_$__cuda_sm10x_tcgen05_guardrail_trap_unallocated_columns_being_dealloced)
        /*0014*/ 	.word	0x00000000


	//----- nvinfo : EIATTR_FRAME_SIZE
	.align		4
.L_6:
        /*0018*/ 	.byte	0x04, 0x11
        /*001a*/ 	.short	(.L_8 - .L_7)
	.align		4
.L_7:
        /*001c*/ 	.word	index@($__internal_1_$__cuda_sm10x_tcgen05_guardrail_trap_phase_invalid_during_alloc)
        /*0020*/ 	.word	0x00000000


	//----- nvinfo : EIATTR_FRAME_SIZE
	.align		4
.L_8:
        /*0024*/ 	.byte	0x04, 0x11
        /*0026*/ 	.short	(.L_10 - .L_9)
	.align		4
.L_9:
        /*0028*/ 	.word	index@($__internal_0_$__cuda_sm10x_tcgen05_guardrail_trap_col_being_dealloced_not_returned_by_alloc)
        /*002c*/ 	.word	0x00000000


	//----- nvinfo : EIATTR_FRAME_SIZE
	.align		4
.L_10:
        /*0030*/ 	.byte	0x04, 0x11
        /*0032*/ 	.short	(.L_12 - .L_11)
	.align		4
.L_11:
        /*0034*/ 	.word	index@(matmul_kernel)
        /*0038*/ 	.word	0x00000000


	//----- nvinfo : EIATTR_MIN_STACK_SIZE
	.align		4
.L_12:
        /*003c*/ 	.byte	0x04, 0x12
        /*003e*/ 	.short	(.L_14 - .L_13)
	.align		4
.L_13:
        /*0040*/ 	.word	index@(matmul_kernel)
        /*0044*/ 	.word	0x00000000
.L_14:


//--------------------- .nv.info.matmul_kernel    --------------------------
	.section	.nv.info.matmul_kernel,"",@"SHT_CUDA_INFO"
	.sectionflags	@""
	.align	4


	//----- nvinfo : EIATTR_CUDA_API_VERSION
	.align		4
        /*0000*/ 	.byte	0x04, 0x37
        /*0002*/ 	.short	(.L_16 - .L_15)
.L_15:
        /*0004*/ 	.word	0x00000081


	//----- nvinfo : EIATTR_KPARAM_INFO
	.align		4
.L_16:
        /*0008*/ 	.byte	0x04, 0x17
        /*000a*/ 	.short	(.L_18 - .L_17)
.L_17:
        /*000c*/ 	.word	0x00000000
        /*0010*/ 	.short	0x000d
        /*0012*/ 	.short	0x0048
        /*0014*/ 	.byte	0x00, 0xf4, 0x21, 0x00


	//----- nvinfo : EIATTR_KPARAM_INFO
	.align		4
.L_18:
        /*0018*/ 	.byte	0x04, 0x17
        /*001a*/ 	.short	(.L_20 - .L_19)
.L_19:
        /*001c*/ 	.word	0x00000000
        /*0020*/ 	.short	0x000c
        /*0022*/ 	.short	0x0040
        /*0024*/ 	.byte	0x00, 0xf4, 0x21, 0x00


	//----- nvinfo : EIATTR_KPARAM_INFO
	.align		4
.L_20:
        /*0028*/ 	.byte	0x04, 0x17
        /*002a*/ 	.short	(.L_22 - .L_21)
.L_21:
        /*002c*/ 	.word	0x00000000
        /*0030*/ 	.short	0x000b
        /*0032*/ 	.short	0x0038
        /*0034*/ 	.byte	0x00, 0xf0, 0x11, 0x00


	//----- nvinfo : EIATTR_KPARAM_INFO
	.align		4
.L_22:
        /*0038*/ 	.byte	0x04, 0x17
        /*003a*/ 	.short	(.L_24 - .L_23)
.L_23:
        /*003c*/ 	.word	0x00000000
        /*0040*/ 	.short	0x000a
        /*0042*/ 	.short	0x0034
        /*0044*/ 	.byte	0x00, 0xf0, 0x11, 0x00


	//----- nvinfo : EIATTR_KPARAM_INFO
	.align		4
.L_24:
        /*0048*/ 	.byte	0x04, 0x17
        /*004a*/ 	.short	(.L_26 - .L_25)
.L_25:
        /*004c*/ 	.word	0x00000000
        /*0050*/ 	.short	0x0009
        /*0052*/ 	.short	0x0030
        /*0054*/ 	.byte	0x00, 0xf0, 0x11, 0x00


	//----- nvinfo : EIATTR_KPARAM_INFO
	.align		4
.L_26:
        /*0058*/ 	.byte	0x04, 0x17
        /*005a*/ 	.short	(.L_28 - .L_27)
.L_27:
        /*005c*/ 	.word	0x00000000
        /*0060*/ 	.short	0x0008
        /*0062*/ 	.short	0x002c
        /*0064*/ 	.byte	0x00, 0xf0, 0x11, 0x00


	//----- nvinfo : EIATTR_KPARAM_INFO
	.align		4
.L_28:
        /*0068*/ 	.byte	0x04, 0x17
        /*006a*/ 	.short	(.L_30 - .L_29)
.L_29:
        /*006c*/ 	.word	0x00000000
        /*0070*/ 	.short	0x0007
        /*0072*/ 	.short	0x0028
        /*0074*/ 	.byte	0x00, 0xf0, 0x11, 0x00


	//----- nvinfo : EIATTR_KPARAM_INFO
	.align		4
.L_30:
        /*0078*/ 	.byte	0x04, 0x17
        /*007a*/ 	.short	(.L_32 - .L_31)
.L_31:
        /*007c*/ 	.word	0x00000000
        /*0080*/ 	.short	0x0006
        /*0082*/ 	.short	0x0024
        /*0084*/ 	.byte	0x00, 0xf0, 0x11, 0x00


	//----- nvinfo : EIATTR_KPARAM_INFO
	.align		4
.L_32:
        /*0088*/ 	.byte	0x04, 0x17
        /*008a*/ 	.short	(.L_34 - .L_33)
.L_33:
        /*008c*/ 	.word	0x00000000
        /*0090*/ 	.short	0x0005
        /*0092*/ 	.short	0x0020
        /*0094*/ 	.byte	0x00, 0xf0, 0x11, 0x00


	//----- nvinfo : EIATTR_KPARAM_INFO
	.align		4
.L_34:
        /*0098*/ 	.byte	0x04, 0x17
        /*009a*/ 	.short	(.L_36 - .L_35)
.L_35:
        /*009c*/ 	.word	0x00000000
        /*00a0*/ 	.short	0x0004
        /*00a2*/ 	.short	0x001c
        /*00a4*/ 	.byte	0x00, 0xf0, 0x11, 0x00


	//----- nvinfo : EIATTR_KPARAM_INFO
	.align		4
.L_36:
        /*00a8*/ 	.byte	0x04, 0x17
        /*00aa*/ 	.short	(.L_38 - .L_37)
.L_37:
        /*00ac*/ 	.word	0x00000000
        /*00b0*/ 	.short	0x0003
        /*00b2*/ 	.short	0x0018
        /*00b4*/ 	.byte	0x00, 0xf0, 0x11, 0x00


	//----- nvinfo : EIATTR_KPARAM_INFO
	.align		4
.L_38:
        /*00b8*/ 	.byte	0x04, 0x17
        /*00ba*/ 	.short	(.L_40 - .L_39)
.L_39:
        /*00bc*/ 	.word	0x00000000
        /*00c0*/ 	.short	0x0002
        /*00c2*/ 	.short	0x0010
        /*00c4*/ 	.byte	0x00, 0xf4, 0x21, 0x00


	//----- nvinfo : EIATTR_KPARAM_INFO
	.align		4
.L_40:
        /*00c8*/ 	.byte	0x04, 0x17
        /*00ca*/ 	.short	(.L_42 - .L_41)
.L_41:
        /*00cc*/ 	.word	0x00000000
        /*00d0*/ 	.short	0x0001
        /*00d2*/ 	.short	0x0008
        /*00d4*/ 	.byte	0x00, 0xf4, 0x21, 0x00


	//----- nvinfo : EIATTR_KPARAM_INFO
	.align		4
.L_42:
        /*00d8*/ 	.byte	0x04, 0x17
        /*00da*/ 	.short	(.L_44 - .L_43)
.L_43:
        /*00dc*/ 	.word	0x00000000
        /*00e0*/ 	.short	0x0000
        /*00e2*/ 	.short	0x0000
        /*00e4*/ 	.byte	0x00, 0xf4, 0x21, 0x00


	//----- nvinfo : EIATTR_AT_ENTRY_FRAGMENTS
	.align		4
.L_44:
        /*00e8*/ 	.byte	0x04, 0x4f
        /*00ea*/ 	.short	(.L_46 - .L_45)


	//   ....[0]....
.L_45:
        /*00ec*/ 	.word	0x00000004


	//----- nvinfo : EIATTR_RESERVED_SMEM_USED
	.align		4
.L_46:
        /*00f0*/ 	.byte	0x01, 0x41
	.zero		2


	//----- nvinfo : EIATTR_SPARSE_MMA_MASK
	.align		4
        /*00f4*/ 	.byte	0x03, 0x50
        /*00f6*/ 	.short	0x0000


	//----- nvinfo : EIATTR_TCGEN05_1CTA_USED
	.align		4
        /*00f8*/ 	.byte	0x01, 0x51
	.zero		2


	//----- nvinfo : EIATTR_MAXREG_COUNT
	.align		4
        /*00fc*/ 	.byte	0x03, 0x1b
        /*00fe*/ 	.short	0x00ff


	//----- nvinfo : EIATTR_NUM_BARRIERS
	.align		4
        /*0100*/ 	.byte	0x02, 0x4c
        /*0102*/ 	.byte	0x01
	.zero		1


	//----- nvinfo : EIATTR_INT_WARP_WIDE_INSTR_OFFSETS
	.align		4
        /*0104*/ 	.byte	0x04, 0x31
        /*0106*/ 	.short	(.L_48 - .L_47)


	//   ....[0]....
.L_47:
        /*0108*/ 	.word	0x00001f10


	//   ....[1]....
        /*010c*/ 	.word	0x00001f30


	//   ....[2]....
        /*0110*/ 	.word	0x00003bb0


	//   ....[3]....
        /*0114*/ 	.word	0x000077e0


	//   ....[4]....
        /*0118*/ 	.word	0x00007830


	//----- nvinfo : EIATTR_COOP_GROUP_MASK_REGIDS
	.align		4
.L_48:
        /*011c*/ 	.byte	0x04, 0x29
        /*011e*/ 	.short	(.L_50 - .L_49)


	//   ....[0]....
.L_49:
        /*0120*/ 	.word	0xffffffff


	//   ....[1]....
        /*0124*/ 	.word	0xffffffff


	//   ....[2]....
        /*0128*/ 	.word	0xffffffff


	//   ....[3]....
        /*012c*/ 	.word	0xffffffff


	//----- nvinfo : EIATTR_COOP_GROUP_INSTR_OFFSETS
	.align		4
.L_50:
        /*0130*/ 	.byte	0x04, 0x28
        /*0132*/ 	.short	(.L_52 - .L_51)


	//   ....[0]....
.L_51:
        /*0134*/ 	.word	0x00000070


	//   ....[1]....
        /*0138*/ 	.word	0x00000330


	//   ....[2]....
        /*013c*/ 	.word	0x00007670


	//   ....[3]....
        /*0140*/ 	.word	0x000078e0


	//----- nvinfo : EIATTR_VRC_CTA_INIT_COUNT
	.align		4
.L_52:
        /*0144*/ 	.byte	0x02, 0x4a
        /*0146*/ 	.byte	0x80
	.zero		1


	//----- nvinfo : EIATTR_MBARRIER_INSTR_OFFSETS
	.align		4
        /*0148*/ 	.byte	0x04, 0x39
        /*014a*/ 	.short	(.L_54 - .L_53)


	//   ....[0]....
.L_53:
        /*014c*/ 	.word	0x00002080
        /*0150*/ 	.word	0x000000ff
        /*0154*/ 	.word	0x00000000
        /*0158*/ 	.short	0x0100
        /*015a*/ 	.byte	0x0f
	.zero		1


	//   ....[1]....
        /*015c*/ 	.word	0x00003c10
        /*0160*/ 	.word	0x000000ff
        /*0164*/ 	.word	0x00004008
        /*0168*/ 	.short	0x0100
        /*016a*/ 	.byte	0x0d
	.zero		1


	//   ....[2]....
        /*016c*/ 	.word	0x00004ce0
        /*0170*/ 	.word	0x000000ff
        /*0174*/ 	.word	0x00000000
        /*0178*/ 	.short	0x010a
        /*017a*/ 	.byte	0x0f
	.zero		1


	//   ....[3]....
        /*017c*/ 	.word	0x000062e0
        /*0180*/ 	.word	0x000000ff
        /*0184*/ 	.word	0x00000000
        /*0188*/ 	.short	0x010a
        /*018a*/ 	.byte	0x0f
	.zero		1


	//   ....[4]....
        /*018c*/ 	.word	0x000063d0
        /*0190*/ 	.word	0x000000ff
        /*0194*/ 	.word	0x00004000
        /*0198*/ 	.short	0x0108
        /*019a*/ 	.byte	0x0d
	.zero		1


	//   ....[5]....
        /*019c*/ 	.word	0x00006440
        /*01a0*/ 	.word	0x000000ff
        /*01a4*/ 	.word	0x00004008
        /*01a8*/ 	.short	0x0108
        /*01aa*/ 	.byte	0x0d
	.zero		1


	//   ....[6]....
        /*01ac*/ 	.word	0x00007900
        /*01b0*/ 	.word	0x000000ff
        /*01b4*/ 	.word	0x00000000
        /*01b8*/ 	.short	0x010a
        /*01ba*/ 	.byte	0x0f
	.zero		1


	//   ....[7]....
        /*01bc*/ 	.word	0x00007930
        /*01c0*/ 	.word	0x000000ff
        /*01c4*/ 	.word	0x00000000
        /*01c8*/ 	.short	0x010a
        /*01ca*/ 	.byte	0x0f
	.zero		1


	//----- nvinfo : EIATTR_NUM_MBARRIERS
	.align		4
.L_54:
        /*01cc*/ 	.byte	0x03, 0x38
        /*01ce*/ 	.short	0x0002


	//----- nvinfo : EIATTR_EXIT_INSTR_OFFSETS
	.align		4
        /*01d0*/ 	.byte	0x04, 0x1c
        /*01d2*/ 	.short	(.L_56 - .L_55)


	//   ....[0]....
.L_55:
        /*01d4*/ 	.word	0x000078f0


	//----- nvinfo : EIATTR_REQNTID
	.align		4
.L_56:
        /*01d8*/ 	.byte	0x04, 0x10
        /*01da*/ 	.short	(.L_58 - .L_57)
.L_57:
        /*01dc*/ 	.word	0x00000080
        /*01e0*/ 	.word	0x00000001
        /*01e4*/ 	.word	0x00000001


	//----- nvinfo : EIATTR_CRS_STACK_SIZE
	.align		4
.L_58:
        /*01e8*/ 	.byte	0x04, 0x1e
        /*01ea*/ 	.short	(.L_60 - .L_59)
.L_59:
        /*01ec*/ 	.word	0x00000000


	//----- nvinfo : EIATTR_CBANK_PARAM_SIZE
	.align		4
.L_60:
        /*01f0*/ 	.byte	0x03, 0x19
        /*01f2*/ 	.short	0x0050


	//----- nvinfo : EIATTR_PARAM_CBANK
	.align		4
        /*01f4*/ 	.byte	0x04, 0x0a
        /*01f6*/ 	.short	(.L_62 - .L_61)
	.align		4
.L_61:
        /*01f8*/ 	.word	index@(.nv.constant0.matmul_kernel)
        /*01fc*/ 	.short	0x0380
        /*01fe*/ 	.short	0x0050


	//----- nvinfo : EIATTR_SW_WAR
	.align		4
.L_62:
        /*0200*/ 	.byte	0x04, 0x36
        /*0202*/ 	.short	(.L_64 - .L_63)
.L_63:
        /*0204*/ 	.word	0x00000008
.L_64:


//--------------------- .nv.compat                --------------------------
	.section	.nv.compat,"",@"SHT_CUDA_COMPAT_INFO"
	.align	4
        /*0000*/ 	.byte	0x02, 0x02, 0x02, 0x00, 0x02, 0x05, 0x05, 0x00, 0x02, 0x03, 0x00, 0x00, 0x02, 0x06, 0x01, 0x00


//--------------------- .nv.callgraph             --------------------------
	.section	.nv.callgraph,"",@"SHT_CUDA_CALLGRAPH"
	.align	4
	.sectionentsize	8
	.align		4
        /*0000*/ 	.word	0x00000000
	.align		4
        /*0004*/ 	.word	0xffffffff
	.align		4
        /*0008*/ 	.word	0x00000000
	.align		4
        /*000c*/ 	.word	0xfffffffe
	.align		4
        /*0010*/ 	.word	0x00000000
	.align		4
        /*0014*/ 	.word	0xfffffffd
	.align		4
        /*0018*/ 	.word	0x00000000
	.align		4
        /*001c*/ 	.word	0xfffffffc


//--------------------- .text.matmul_kernel       --------------------------
	.section	.text.matmul_kernel,"ax",@progbits
	.align	128
        .global         matmul_kernel
        .type           matmul_kernel,@function
        .size           matmul_kernel,(.L_x_20 - matmul_kernel)
        .other          matmul_kernel,@"STO_CUDA_ENTRY STV_DEFAULT"
matmul_kernel:
.text.matmul_kernel:
[----:B------:R-:W0:Y:S01]  /*0000*/  LDC R1, c[0x0][0x37c] ;  /* 0x0000df00ff017b82 */ /* 0x000e220000000800 */
[----:B------:R-:W1:Y:S01]  /*0010*/  S2R R0, SR_TID.X ;  /* 0x0000000000007919 */ /* 0x000e620000002100 */
[----:B------:R-:W2:Y:S01]  /*0020*/  LDCU.64 UR26, c[0x0][0x358] ;  /* 0x00006b00ff1a77ac */ /* 0x000ea20008000a00 */
[----:B-1----:R-:W-:-:S13]  /*0030*/  ISETP.GE.U32.AND P0, PT, R0, 0x20, PT ;  /* 0x000000200000780c */ /* 0x002fda0003f06070 */
[----:B------:R-:W-:Y:S02]  /*0040*/  VOTEU.ANY UP0, P0 ;  /* 0x0000000000ff7886 */ /* 0x000fe40000000100 */
[----:B0-2---:R-:W-:Y:S05]  /*0050*/  BRA.U UP0, `(.L_x_0) ;  /* 0x0000000100b87547 */ /* 0x005fea000b800000 */
[----:B------:R-:W0:Y:S01]  /*0060*/  S2UR UR6, SR_CgaCtaId ;  /* 0x00000000000679c3 */ /* 0x000e220000008800 */
[----:B------:R-:W-:Y:S01]  /*0070*/  NOP ;  /* 0x0000000000007918 */ /* 0x000fe20000000000 */
[----:B------:R-:W-:Y:S02]  /*0080*/  UMOV UR4, 0x40 ;  /* 0x0000004000047882 */ /* 0x000fe40000000000 */
[----:B0-----:R-:W-:-:S09]  /*0090*/  ULEA UR4, UR6, UR4, 0x18 ;  /* 0x0000000406047291 */ /* 0x001fd2000f8ec0ff */
[----:B------:R-:W0:Y:S01]  /*00a0*/  LDS.U8 R2, [UR4] ;  /* 0x00000004ff027984 */ /* 0x000e220008000000 */
[----:B------:R-:W-:Y:S02]  /*00b0*/  UMOV UR4, 0x400 ;  /* 0x0000040000047882 */ /* 0x000fe40000000000 */
[----:B------:R-:W-:Y:S01]  /*00c0*/  ULEA UR4, UR6, UR4, 0x18 ;  /* 0x0000000406047291 */ /* 0x000fe2000f8ec0ff */
[----:B0-----:R-:W-:-:S13]  /*00d0*/  ISETP.NE.AND P0, PT, R2, RZ, PT ;  /* 0x000000ff0200720c */ /* 0x001fda0003f05270 */
[----:B------:R-:W-:Y:S05]  /*00e0*/  @P0 BRA `(.L_x_1) ;  /* 0x00000000007c0947 */ /* 0x000fea0003800000 */
[----:B------:R-:W-:-:S13]  /*00f0*/  ELECT P0, URZ, PT ;  /* 0x0000000000ff782f */ /* 0x000fda0003800000 */
[----:B------:R-:W-:Y:S05]  /*0100*/  @!P0 BRA `(.L_x_2) ;  /* 0x0000000000848947 */ /* 0x000fea0003800000 */
[----:B------:R-:W-:Y:S01]  /*0110*/  UMOV UR5, 0x2 ;  /* 0x0000000200057882 */ /* 0x000fe20000000000 */
[----:B------:R-:W-:Y:S02]  /*0120*/  IMAD.MOV.U32 R5, RZ, RZ, 0x1 ;  /* 0x00000001ff057424 */ /* 0x000fe400078e00ff */
[----:B------:R-:W-:Y:S02]  /*0130*/  IMAD.MOV.U32 R3, RZ, RZ, 0x3 ;  /* 0x00000003ff037424 */ /* 0x000fe400078e00ff */
[----:B------:R-:W-:Y:S04]  /*0140*/  DEPBAR.LE SB0, 0x36 ;  /* 0x00008d800000791a */ /* 0x000fe80000000000 */
[----:B------:R-:W0:Y:S02]  /*0150*/  UTCATOMSWS.FIND_AND_SET.ALIGN UP1, UR5, UR5 ;  /* 0x00000005000575e3 */ /* 0x000e240008020800 */
[----:B0-----:R-:W-:-:S04]  /*0160*/  PLOP3.LUT P0, PT, PT, PT, UP1, 0x80, 0x8 ;  /* 0x000000000008781c */ /* 0x001fc80003f0f018 */
[----:B------:R-:W-:-:S04]  /*0170*/  SEL R2, RZ, 0xffffffff, !P0 ;  /* 0xffffffffff027807 */ /* 0x000fc80004000000 */
[----:B------:R-:W-:Y:S01]  /*0180*/  ISETP.NE.AND P0, PT, R2, RZ, PT ;  /* 0x000000ff0200720c */ /* 0x000fe20003f05270 */
[----:B------:R-:W-:-:S12]  /*0190*/  IMAD.U32 R2, RZ, RZ, UR5 ;  /* 0x00000005ff027e24 */ /* 0x000fd8000f8e00ff */
[----:B------:R-:W-:Y:S05]  /*01a0*/  @P0 BRA `(.L_x_3) ;  /* 0x0000000000240947 */ /* 0x000fea0003800000 */
.L_x_4:
[----:B------:R-:W-:Y:S05]  /*01b0*/  NANOSLEEP 0x64 ;  /* 0x000000640000795d */ /* 0x000fea0003800000 */
[----:B------:R-:W-:-:S05]  /*01c0*/  UMOV UR5, 0x2 ;  /* 0x0000000200057882 */ /* 0x000fca0000000000 */
[----:B------:R-:W-:Y:S04]  /*01d0*/  DEPBAR.LE SB0, 0x36 ;  /* 0x00008d800000791a */ /* 0x000fe80000000000 */
[----:B------:R-:W0:Y:S02]  /*01e0*/  UTCATOMSWS.FIND_AND_SET.ALIGN UP1, UR5, UR5 ;  /* 0x00000005000575e3 */ /* 0x000e240008020800 */
[----:B0-----:R-:W-:-:S04]  /*01f0*/  PLOP3.LUT P0, PT, PT, PT, UP1, 0x80, 0x8 ;  /* 0x000000000008781c */ /* 0x001fc80003f0f018 */
[----:B------:R-:W-:-:S04]  /*0200*/  SEL R2, RZ, 0xffffffff, !P0 ;  /* 0xffffffffff027807 */ /* 0x000fc80004000000 */
[----:B------:R-:W-:Y:S01]  /*0210*/  ISETP.NE.AND P0, PT, R2, RZ, PT ;  /* 0x000000ff0200720c */ /* 0x000fe20003f05270 */
[----:B------:R-:W-:-:S12]  /*0220*/  IMAD.U32 R2, RZ, RZ, UR5 ;  /* 0x00000005ff027e24 */ /* 0x000fd8000f8e00ff */
[----:B------:R-:W-:Y:S05]  /*0230*/  @!P0 BRA `(.L_x_4) ;  /* 0xfffffffc00dc8947 */ /* 0x000fea000383ffff */
.L_x_3:
[C---:B------:R-:W-:Y:S01]  /*0240*/  VIADD R4, R2.reuse, 0x10 ;  /* 0x0000001002047836 */ /* 0x040fe20000000000 */
[----:B------:R-:W-:Y:S01]  /*0250*/  UMOV UR5, 0x50 ;  /* 0x0000005000057882 */ /* 0x000fe20000000000 */
[----:B------:R-:W-:Y:S01]  /*0260*/  SHF.L.U32 R3, R3, R2, RZ ;  /* 0x0000000203037219 */ /* 0x000fe200000006ff */
[----:B------:R-:W-:Y:S01]  /*0270*/  ULEA UR5, UR6, UR5, 0x18 ;  /* 0x0000000506057291 */ /* 0x000fe2000f8ec0ff */
[----:B------:R-:W-:Y:S01]  /*0280*/  IMAD.SHL.U32 R2, R2, 0x20, RZ ;  /* 0x0000002002027824 */ /* 0x000fe200078e00ff */
[----:B------:R-:W-:-:S04]  /*0290*/  SHF.L.U32 R4, R5, R4, RZ ;  /* 0x0000000405047219 */ /* 0x000fc800000006ff */
[----:B------:R-:W-:-:S05]  /*02a0*/  LOP3.LUT R3, R4, R3, RZ, 0xfc, !PT ;  /* 0x0000000304037212 */ /* 0x000fca00078efcff */
[----:B------:R0:W-:Y:S04]  /*02b0*/  ATOMS.OR RZ, [UR5], R3 ;  /* 0x00000003ffff798c */ /* 0x0001e8000b000005 */
[----:B------:R0:W-:Y:S01]  /*02c0*/  STS [UR4], R2 ;  /* 0x00000002ff007988 */ /* 0x0001e20008000804 */
[----:B------:R-:W-:Y:S05]  /*02d0*/  BRA `(.L_x_2) ;  /* 0x0000000000107947 */ /* 0x000fea0003800000 */
.L_x_1:
[----:B------:R-:W-:-:S05]  /*02e0*/  IMAD.MOV.U32 R2, RZ, RZ, -0x1 ;  /* 0xffffffffff027424 */ /* 0x000fca00078e00ff */
[----:B------:R0:W-:Y:S02]  /*02f0*/  STS [UR4], R2 ;  /* 0x00000002ff007988 */ /* 0x0001e40008000804 */
[----:B0-----:R-:W-:-:S07]  /*0300*/  MOV R2, 0x320 ;  /* 0x0000032000027802 */ /* 0x001fce0000000f00 */
[----:B------:R-:W-:Y:S05]  /*0310*/  CALL.REL.NOINC `($__internal_1_$__cuda_sm10x_tcgen05_guardrail_trap_phase_invalid_during_alloc) ;  /* 0x00000074009c7944 */ /* 0x000fea0003c00000 */
.L_x_2:
[----:B------:R-:W-:Y:S05]  /*0320*/  WARPSYNC.ALL ;  /* 0x0000000000007948 */ /* 0x000fea0003800000 */
[----:B------:R-:W-:Y:S01]  /*0330*/  NOP ;  /* 0x0000000000007918 */ /* 0x000fe20000000000 */
.L_x_0:
[----:B------:R-:W1:Y:S01]  /*0340*/  LDC.64 R16, c[0x0][0x398] ;  /* 0x0000e600ff107b82 */ /* 0x000e620000000a00 */
[----:B------:R-:W2:Y:S01]  /*0350*/  S2R R7, SR_CTAID.X ;  /* 0x0000000000077919 */ /* 0x000ea20000002500 */
[----:B------:R-:W-:Y:S01]  /*0360*/  UMOV UR13, 0x400 ;  /* 0x00000400000d7882 */ /* 0x000fe20000000000 */
[----:B------:R-:W3:Y:S01]  /*0370*/  LDCU UR4, c[0x0][0x3a4] ;  /* 0x00007480ff0477ac */ /* 0x000ee20008000800 */
[----:B------:R-:W-:Y:S02]  /*0380*/  LOP3.LUT R67, R0, 0x7f, RZ, 0xc0, !PT ;  /* 0x0000007f00437812 */ /* 0x000fe400078ec0ff */
[----:B------:R-:W-:Y:S01]  /*0390*/  PRMT R246, RZ, 0x7610, R246 ;  /* 0x00007610fff67816 */ /* 0x000fe200000000f6 */
[----:B------:R-:W4:Y:S01]  /*03a0*/  LDCU.128 UR8, c[0x0][0x380] ;  /* 0x00007000ff0877ac */ /* 0x000f220008000c00 */
[----:B------:R-:W5:Y:S01]  /*03b0*/  S2UR UR5, SR_CgaCtaId ;  /* 0x00000000000579c3 */ /* 0x000f620000008800 */
[----:B------:R-:W0:Y:S01]  /*03c0*/  LDCU UR29, c[0x0][0x3a0] ;  /* 0x00007400ff1d77ac */ /* 0x000e220008000800 */
[----:B------:R-:W-:-:S06]  /*03d0*/  UMOV UR6, 0x1 ;  /* 0x0000000100067882 */ /* 0x000fcc0000000000 */
[----:B------:R-:W3:Y:S01]  /*03e0*/  LDC.64 R126, c[0x0][0x3a8] ;  /* 0x0000ea00ff7e7b82 */ /* 0x000ee20000000a00 */
[----:B01----:R-:W-:Y:S01]  /*03f0*/  VIADD R2, R17, 0x3f ;  /* 0x0000003f11027836 */ /* 0x003fe20000000000 */
[----:B------:R-:W-:Y:S02]  /*0400*/  IABS R19, R16 ;  /* 0x0000001000137213 */ /* 0x000fe40000000000 */
[-C--:B------:R-:W-:Y:S02]  /*0410*/  IABS R15, R17.reuse ;  /* 0x00000011000f7213 */ /* 0x080fe40000000000 */
[----:B------:R-:W-:Y:S01]  /*0420*/  SHF.R.S32.HI R3, RZ, 0x1f, R2 ;  /* 0x0000001fff037819 */ /* 0x000fe20000011402 */
[----:B------:R-:W-:Y:S01]  /*0430*/  UIADD3 UR31, UPT, UPT, UR29, 0x3f, URZ ;  /* 0x0000003f1d1f7890 */ /* 0x000fe2000fffe0ff */
[----:B------:R-:W-:Y:S01]  /*0440*/  LOP3.LUT R168, RZ, R17, RZ, 0x33, !PT ;  /* 0x00000011ffa87212 */ /* 0x000fe200078e33ff */
[----:B-----5:R-:W-:Y:S01]  /*0450*/  ULEA UR13, UR5, UR13, 0x18 ;  /* 0x0000000d050d7291 */ /* 0x020fe2000f8ec0ff */
[----:B------:R-:W-:Y:S01]  /*0460*/  LEA.HI R3, R3, R2, RZ, 0x6 ;  /* 0x0000000203037211 */ /* 0x000fe200078f30ff */
[----:B------:R-:W-:Y:S01]  /*0470*/  UISETP.GT.AND UP1, UPT, UR31, 0x3f, UPT ;  /* 0x0000003f1f00788c */ /* 0x000fe2000bf24270 */
[----:B--2---:R-:W-:Y:S01]  /*0480*/  IABS R8, R7 ;  /* 0x0000000700087213 */ /* 0x004fe20000000000 */
[----:B------:R-:W-:Y:S01]  /*0490*/  UIADD3 UR15, UPT, UPT, UR13, 0x4000, URZ ;  /* 0x000040000d0f7890 */ /* 0x000fe2000fffe0ff */
[----:B------:R-:W-:-:S05]  /*04a0*/  SHF.R.S32.HI R3, RZ, 0x6, R3 ;  /* 0x00000006ff037819 */ /* 0x000fca0000011403 */
[----:B------:R-:W-:-:S05]  /*04b0*/  IMAD.SHL.U32 R4, R3, 0x4, RZ ;  /* 0x0000000403047824 */ /* 0x000fca00078e00ff */
[-C--:B------:R-:W-:Y:S02]  /*04c0*/  IABS R9, R4.reuse ;  /* 0x0000000400097213 */ /* 0x080fe40000000000 */
[----:B------:R-:W-:Y:S02]  /*04d0*/  IABS R10, R4 ;  /* 0x00000004000a7213 */ /* 0x000fe40000000000 */
[----:B------:R-:W0:Y:S08]  /*04e0*/  I2F.RP R5, R9 ;  /* 0x0000000900057306 */ /* 0x000e300000209400 */
[----:B0-----:R-:W0:Y:S02]  /*04f0*/  MUFU.RCP R5, R5 ;  /* 0x0000000500057308 */ /* 0x001e240000001000 */
[----:B0-----:R-:W-:-:S02]  /*0500*/  VIADD R2, R5, 0xffffffe ;  /* 0x0ffffffe05027836 */ /* 0x001fc40000000000 */
[----:B------:R-:W-:-:S04]  /*0510*/  IMAD.MOV R5, RZ, RZ, -R10 ;  /* 0x000000ffff057224 */ /* 0x000fc800078e0a0a */
[----:B------:R0:W1:Y:S02]  /*0520*/  F2I.FTZ.U32.TRUNC.NTZ R3, R2 ;  /* 0x0000000200037305 */ /* 0x000064000021f000 */
[----:B0-----:R-:W-:Y:S02]  /*0530*/  IMAD.MOV.U32 R2, RZ, RZ, RZ ;  /* 0x000000ffff027224 */ /* 0x001fe400078e00ff */
[----:B-1----:R-:W-:-:S04]  /*0540*/  IMAD.MOV R6, RZ, RZ, -R3 ;  /* 0x000000ffff067224 */ /* 0x002fc800078e0a03 */
[----:B------:R-:W-:Y:S02]  /*0550*/  IMAD R11, R6, R9, RZ ;  /* 0x00000009060b7224 */ /* 0x000fe400078e02ff */
[----:B------:R-:W-:Y:S02]  /*0560*/  IMAD.MOV.U32 R6, RZ, RZ, R8 ;  /* 0x000000ffff067224 */ /* 0x000fe400078e0008 */
[----:B------:R-:W-:-:S06]  /*0570*/  IMAD.HI.U32 R3, R3, R11, R2 ;  /* 0x0000000b03037227 */ /* 0x000fcc00078e0002 */
[----:B------:R-:W-:-:S04]  /*0580*/  IMAD.HI.U32 R3, R3, R6, RZ ;  /* 0x0000000603037227 */ /* 0x000fc800078e00ff */
[----:B------:R-:W-:Y:S01]  /*0590*/  IMAD R2, R3, R5, R6 ;  /* 0x0000000503027224 */ /* 0x000fe200078e0206 */
[----:B------:R-:W-:Y:S04]  /*05a0*/  BAR.SYNC.DEFER_BLOCKING 0x0 ;  /* 0x0000000000007b1d */ /* 0x000fe80000010000 */
[----:B------:R-:W-:-:S13]  /*05b0*/  ISETP.GT.U32.AND P1, PT, R9, R2, PT ;  /* 0x000000020900720c */ /* 0x000fda0003f24070 */
[----:B------:R-:W-:Y:S02]  /*05c0*/  @!P1 IMAD.IADD R2, R2, 0x1, -R9 ;  /* 0x0000000102029824 */ /* 0x000fe400078e0a09 */
[----:B------:R-:W-:Y:S01]  /*05d0*/  @!P1 VIADD R3, R3, 0x1 ;  /* 0x0000000103039836 */ /* 0x000fe20000000000 */
[----:B------:R-:W-:Y:S02]  /*05e0*/  ISETP.NE.AND P1, PT, R4, RZ, PT ;  /* 0x000000ff0400720c */ /* 0x000fe40003f25270 */
[----:B------:R-:W-:Y:S02]  /*05f0*/  ISETP.GE.U32.AND P0, PT, R2, R9, PT ;  /* 0x000000090200720c */ /* 0x000fe40003f06070 */
[----:B------:R-:W-:-:S04]  /*0600*/  LOP3.LUT R2, R7, R4, RZ, 0x3c, !PT ;  /* 0x0000000407027212 */ /* 0x000fc800078e3cff */
[----:B------:R-:W-:Y:S01]  /*0610*/  ISETP.GE.AND P2, PT, R2, RZ, PT ;  /* 0x000000ff0200720c */ /* 0x000fe20003f46270 */
[----:B------:R-:W-:-:S06]  /*0620*/  VIADD R2, R16, 0x3f ;  /* 0x0000003f10027836 */ /* 0x000fcc0000000000 */
[----:B------:R-:W-:-:S04]  /*0630*/  @P0 VIADD R3, R3, 0x1 ;  /* 0x0000000103030836 */ /* 0x000fc80000000000 */
[----:B------:R-:W-:Y:S01]  /*0640*/  IMAD.MOV.U32 R5, RZ, RZ, R3 ;  /* 0x000000ffff057224 */ /* 0x000fe200078e0003 */
[----:B------:R-:W-:-:S03]  /*0650*/  SHF.R.S32.HI R3, RZ, 0x1f, R2 ;  /* 0x0000001fff037819 */ /* 0x000fc60000011402 */
[----:B------:R-:W-:Y:S01]  /*0660*/  @!P2 IMAD.MOV R5, RZ, RZ, -R5 ;  /* 0x000000ffff05a224 */ /* 0x000fe200078e0a05 */
[----:B------:R-:W-:Y:S02]  /*0670*/  @!P1 LOP3.LUT R5, RZ, R4, RZ, 0x33, !PT ;  /* 0x00000004ff059212 */ /* 0x000fe400078e33ff */
[----:B------:R-:W-:-:S03]  /*0680*/  LEA.HI R3, R3, R2, RZ, 0x6 ;  /* 0x0000000203037211 */ /* 0x000fc600078f30ff */
[----:B------:R-:W-:Y:S02]  /*0690*/  IMAD.SHL.U32 R59, R5, 0x4, RZ ;  /* 0x00000004053b7824 */ /* 0x000fe400078e00ff */
[----:B------:R-:W-:-:S03]  /*06a0*/  IMAD.MOV R5, RZ, RZ, -R5 ;  /* 0x000000ffff057224 */ /* 0x000fc600078e0a05 */
[----:B------:R-:W-:Y:S01]  /*06b0*/  LEA.HI.SX32 R3, R3, -R59, 0x1a ;  /* 0x8000003b03037211 */ /* 0x000fe200078fd2ff */
[----:B------:R-:W-:Y:S02]  /*06c0*/  IMAD R14, R4, R5, R7 ;  /* 0x00000005040e7224 */ /* 0x000fe400078e0207 */
[----:B------:R-:W0:Y:S01]  /*06d0*/  I2F.RP R7, R15 ;  /* 0x0000000f00077306 */ /* 0x000e220000209400 */
[----:B------:R-:W-:Y:S02]  /*06e0*/  VIMNMX R11, PT, PT, R3, 0x4, PT ;  /* 0x00000004030b7848 */ /* 0x000fe40003fe0100 */
[----:B------:R-:W-:Y:S02]  /*06f0*/  IABS R4, R14 ;  /* 0x0000000e00047213 */ /* 0x000fe40000000000 */
[----:B------:R-:W-:-:S04]  /*0700*/  IABS R10, R11 ;  /* 0x0000000b000a7213 */ /* 0x000fc80000000000 */
[----:B------:R-:W1:Y:S08]  /*0710*/  I2F.RP R6, R10 ;  /* 0x0000000a00067306 */ /* 0x000e700000209400 */
[----:B0-----:R-:W0:Y:S08]  /*0720*/  MUFU.RCP R7, R7 ;  /* 0x0000000700077308 */ /* 0x001e300000001000 */
[----:B-1----:R-:W1:Y:S01]  /*0730*/  MUFU.RCP R6, R6 ;  /* 0x0000000600067308 */ /* 0x002e620000001000 */
[----:B0-----:R-:W-:-:S02]  /*0740*/  VIADD R8, R7, 0xffffffe ;  /* 0x0ffffffe07087836 */ /* 0x001fc40000000000 */
[----:B-1----:R-:W-:Y:S01]  /*0750*/  VIADD R2, R6, 0xffffffe ;  /* 0x0ffffffe06027836 */ /* 0x002fe20000000000 */
[----:B------:R-:W-:-:S04]  /*0760*/  IABS R6, R11 ;  /* 0x0000000b00067213 */ /* 0x000fc80000000000 */
[----:B------:R0:W1:Y:S02]  /*0770*/  F2I.FTZ.U32.TRUNC.NTZ R3, R2 ;  /* 0x0000000200037305 */ /* 0x000064000021f000 */
[----:B0-----:R-:W-:Y:S02]  /*0780*/  IMAD.MOV.U32 R2, RZ, RZ, RZ ;  /* 0x000000ffff027224 */ /* 0x001fe400078e00ff */
[----:B-1----:R-:W-:-:S04]  /*0790*/  IMAD.MOV R9, RZ, RZ, -R3 ;  /* 0x000000ffff097224 */ /* 0x002fc800078e0a03 */
[----:B------:R-:W-:-:S04]  /*07a0*/  IMAD R5, R9, R10, RZ ;  /* 0x0000000a09057224 */ /* 0x000fc800078e02ff */
[----:B------:R-:W-:Y:S02]  /*07b0*/  IMAD.HI.U32 R2, R3, R5, R2 ;  /* 0x0000000503027227 */ /* 0x000fe400078e0002 */
[----:B------:R-:W0:Y:S02]  /*07c0*/  I2F.RP R5, R19 ;  /* 0x0000001300057306 */ /* 0x000e240000209400 */
[----:B------:R-:W-:Y:S02]  /*07d0*/  IMAD.MOV.U32 R3, RZ, RZ, R4 ;  /* 0x000000ffff037224 */ /* 0x000fe400078e0004 */
[----:B------:R-:W-:Y:S02]  /*07e0*/  IMAD.MOV R4, RZ, RZ, -R6 ;  /* 0x000000ffff047224 */ /* 0x000fe400078e0a06 */
[----:B------:R-:W-:-:S04]  /*07f0*/  IMAD.HI.U32 R2, R2, R3, RZ ;  /* 0x0000000302027227 */ /* 0x000fc800078e00ff */
[----:B------:R-:W-:Y:S01]  /*0800*/  IMAD R3, R2, R4, R3 ;  /* 0x0000000402037224 */ /* 0x000fe200078e0203 */
[----:B------:R-:W-:-:S04]  /*0810*/  LOP3.LUT R4, R14, R11, RZ, 0x3c, !PT ;  /* 0x0000000b0e047212 */ /* 0x000fc800078e3cff */
[----:B------:R-:W-:Y:S01]  /*0820*/  ISETP.GT.U32.AND P1, PT, R10, R3, PT ;  /* 0x000000030a00720c */ /* 0x000fe20003f24070 */
[----:B0-----:R-:W0:Y:S01]  /*0830*/  MUFU.RCP R5, R5 ;  /* 0x0000000500057308 */ /* 0x001e220000001000 */
[----:B------:R-:W-:-:S11]  /*0840*/  ISETP.GE.AND P2, PT, R4, RZ, PT ;  /* 0x000000ff0400720c */ /* 0x000fd60003f46270 */
[----:B------:R-:W-:Y:S02]  /*0850*/  @!P1 IMAD.IADD R3, R3, 0x1, -R10 ;  /* 0x0000000103039824 */ /* 0x000fe400078e0a0a */
[----:B------:R-:W-:Y:S01]  /*0860*/  @!P1 VIADD R2, R2, 0x1 ;  /* 0x0000000102029836 */ /* 0x000fe20000000000 */
[----:B------:R-:W-:Y:S02]  /*0870*/  ISETP.NE.AND P1, PT, R11, RZ, PT ;  /* 0x000000ff0b00720c */ /* 0x000fe40003f25270 */
[----:B------:R-:W-:Y:S01]  /*0880*/  ISETP.GE.U32.AND P0, PT, R3, R10, PT ;  /* 0x0000000a0300720c */ /* 0x000fe20003f06070 */
[----:B0-----:R-:W-:Y:S01]  /*0890*/  VIADD R6, R5, 0xffffffe ;  /* 0x0ffffffe05067836 */ /* 0x001fe20000000000 */
[----:B------:R-:W0:Y:S01]  /*08a0*/  F2I.FTZ.U32.TRUNC.NTZ R3, R8 ;  /* 0x0000000800037305 */ /* 0x000e22000021f000 */
[----:B------:R-:W-:-:S04]  /*08b0*/  SHF.R.U32.HI R5, RZ, 0x6, R0 ;  /* 0x00000006ff057819 */ /* 0x000fc80000011600 */
[----:B------:R-:W-:-:S03]  /*08c0*/  SGXT.U32 R5, R5, 0x1 ;  /* 0x000000010505781a */ /* 0x000fc60000000000 */
[----:B------:R-:W1:Y:S03]  /*08d0*/  F2I.FTZ.U32.TRUNC.NTZ R7, R6 ;  /* 0x0000000600077305 */ /* 0x000e66000021f000 */
[----:B------:R-:W-:-:S04]  /*08e0*/  @P0 VIADD R2, R2, 0x1 ;  /* 0x0000000102020836 */ /* 0x000fc80000000000 */
[----:B------:R-:W-:Y:S02]  /*08f0*/  IMAD.MOV.U32 R4, RZ, RZ, R2 ;  /* 0x000000ffff047224 */ /* 0x000fe400078e0002 */
[----:B0-----:R-:W-:Y:S02]  /*0900*/  IMAD.MOV R2, RZ, RZ, -R3 ;  /* 0x000000ffff027224 */ /* 0x001fe400078e0a03 */
[----:B------:R-:W-:Y:S01]  /*0910*/  @!P2 IMAD.MOV R4, RZ, RZ, -R4 ;  /* 0x000000ffff04a224 */ /* 0x000fe200078e0a04 */
[----:B------:R-:W-:Y:S01]  /*0920*/  @!P1 LOP3.LUT R4, RZ, R11, RZ, 0x33, !PT ;  /* 0x0000000bff049212 */ /* 0x000fe200078e33ff */
[----:B------:R-:W-:Y:S02]  /*0930*/  IMAD R9, R2, R15, RZ ;  /* 0x0000000f02097224 */ /* 0x000fe400078e02ff */
[----:B-1----:R-:W-:Y:S02]  /*0940*/  IMAD.MOV R6, RZ, RZ, -R7 ;  /* 0x000000ffff067224 */ /* 0x002fe400078e0a07 */
[----:B------:R-:W-:-:S02]  /*0950*/  IMAD.SHL.U32 R66, R4, 0x40, RZ ;  /* 0x0000004004427824 */ /* 0x000fc400078e00ff */
[----:B------:R-:W-:Y:S02]  /*0960*/  IMAD.MOV R4, RZ, RZ, -R4 ;  /* 0x000000ffff047224 */ /* 0x000fe400078e0a04 */
[----:B------:R-:W-:Y:S01]  /*0970*/  IMAD.MOV.U32 R2, RZ, RZ, RZ ;  /* 0x000000ffff027224 */ /* 0x000fe200078e00ff */
[C-C-:B------:R-:W-:Y:S01]  /*0980*/  LOP3.LUT R37, R66.reuse, 0x6, R5.reuse, 0xfe, !PT ;  /* 0x0000000642257812 */ /* 0x140fe200078efe05 */
[----:B------:R-:W-:Y:S01]  /*0990*/  IMAD R4, R11, R4, R14 ;  /* 0x000000040b047224 */ /* 0x000fe200078e020e */
[--C-:B------:R-:W-:Y:S01]  /*09a0*/  LOP3.LUT R36, R66, 0x4, R5.reuse, 0xfe, !PT ;  /* 0x0000000442247812 */ /* 0x100fe200078efe05 */
[----:B------:R-:W-:Y:S01]  /*09b0*/  IMAD.MOV.U32 R14, RZ, RZ, R6 ;  /* 0x000000ffff0e7224 */ /* 0x000fe200078e0006 */
[----:B------:R-:W-:Y:S01]  /*09c0*/  IABS R175, R37 ;  /* 0x0000002500af7213 */ /* 0x000fe20000000000 */
[----:B------:R-:W-:Y:S01]  /*09d0*/  IMAD.MOV.U32 R6, RZ, RZ, RZ ;  /* 0x000000ffff067224 */ /* 0x000fe200078e00ff */
[----:B------:R-:W-:Y:S01]  /*09e0*/  IABS R173, R36 ;  /* 0x0000002400ad7213 */ /* 0x000fe20000000000 */
[----:B------:R-:W-:Y:S01]  /*09f0*/  IMAD R13, R14, R19, RZ ;  /* 0x000000130e0d7224 */ /* 0x000fe200078e02ff */
[C---:B------:R-:W-:Y:S01]  /*0a00*/  LOP3.LUT R39, R66.reuse, 0xa, R5, 0xfe, !PT ;  /* 0x0000000a42277812 */ /* 0x040fe200078efe05 */
[----:B------:R-:W-:Y:S01]  /*0a10*/  IMAD.HI.U32 R8, R3, R9, R2 ;  /* 0x0000000903087227 */ /* 0x000fe200078e0002 */
[----:B------:R-:W-:-:S02]  /*0a20*/  LOP3.LUT R3, R66, 0x2, R5, 0xfe, !PT ;  /* 0x0000000242037812 */ /* 0x000fc400078efe05 */
[----:B------:R-:W-:Y:S01]  /*0a30*/  LOP3.LUT R42, R66, 0x10, R5, 0xfe, !PT ;  /* 0x00000010422a7812 */ /* 0x000fe200078efe05 */
[----:B------:R-:W-:Y:S01]  /*0a40*/  IMAD.HI.U32 R6, R7, R13, R6 ;  /* 0x0000000d07067227 */ /* 0x000fe200078e0006 */
[----:B------:R-:W-:Y:S02]  /*0a50*/  LEA.HI R7, R0, 0xe, RZ, 0x1a ;  /* 0x0000000e00077811 */ /* 0x000fe400078fd0ff */
[----:B------:R-:W-:Y:S01]  /*0a60*/  IABS R115, R3 ;  /* 0x0000000300737213 */ /* 0x000fe20000000000 */
[----:B------:R-:W-:Y:S01]  /*0a70*/  IMAD.IADD R59, R59, 0x1, R4 ;  /* 0x000000013b3b7824 */ /* 0x000fe200078e0204 */
[----:B------:R-:W-:Y:S01]  /*0a80*/  IABS R132, R39 ;  /* 0x0000002700847213 */ /* 0x000fe20000000000 */
[----:B------:R-:W-:Y:S01]  /*0a90*/  IMAD.IADD R41, R7, 0x1, R66 ;  /* 0x0000000107297824 */ /* 0x000fe200078e0242 */
[----:B------:R-:W-:Y:S01]  /*0aa0*/  IABS R70, R42 ;  /* 0x0000002a00467213 */ /* 0x000fe20000000000 */
[----:B------:R-:W-:Y:S01]  /*0ab0*/  IMAD.HI.U32 R4, R8, R175, RZ ;  /* 0x000000af08047227 */ /* 0x000fe200078e00ff */
[----:B------:R-:W-:-:S02]  /*0ac0*/  LOP3.LUT R46, R66, 0x18, R5, 0xfe, !PT ;  /* 0x00000018422e7812 */ /* 0x000fc400078efe05 */
[----:B------:R-:W-:Y:S01]  /*0ad0*/  IABS R179, R41 ;  /* 0x0000002900b37213 */ /* 0x000fe20000000000 */
[----:B------:R-:W-:Y:S01]  /*0ae0*/  IMAD.HI.U32 R10, R8, R115, RZ ;  /* 0x00000073080a7227 */ /* 0x000fe200078e00ff */
[--C-:B------:R-:W-:Y:S02]  /*0af0*/  LOP3.LUT R44, R66, 0x14, R5.reuse, 0xfe, !PT ;  /* 0x00000014422c7812 */ /* 0x100fe400078efe05 */
[----:B------:R-:W-:Y:S01]  /*0b00*/  IABS R78, R46 ;  /* 0x0000002e004e7213 */ /* 0x000fe20000000000 */
[----:B------:R-:W-:Y:S01]  /*0b10*/  IMAD.HI.U32 R11, R8, R173, RZ ;  /* 0x000000ad080b7227 */ /* 0x000fe200078e00ff */
[----:B------:R-:W-:Y:S02]  /*0b20*/  IABS R181, R44 ;  /* 0x0000002c00b57213 */ /* 0x000fe40000000000 */
[C-C-:B------:R-:W-:Y:S01]  /*0b30*/  LOP3.LUT R47, R66.reuse, 0x1a, R5.reuse, 0xfe, !PT ;  /* 0x0000001a422f7812 */ /* 0x140fe200078efe05 */
[----:B------:R-:W-:Y:S01]  /*0b40*/  IMAD.MOV R4, RZ, RZ, -R4 ;  /* 0x000000ffff047224 */ /* 0x000fe200078e0a04 */
[C---:B------:R-:W-:Y:S01]  /*0b50*/  LOP3.LUT R50, R66.reuse, 0x20, R5, 0xfe, !PT ;  /* 0x0000002042327812 */ /* 0x040fe200078efe05 */
[----:B------:R-:W-:Y:S01]  /*0b60*/  IMAD.MOV R14, RZ, RZ, -R10 ;  /* 0x000000ffff0e7224 */ /* 0x000fe200078e0a0a */
[----:B------:R-:W-:Y:S01]  /*0b70*/  IABS R141, R47 ;  /* 0x0000002f008d7213 */ /* 0x000fe20000000000 */
[----:B------:R-:W-:Y:S01]  /*0b80*/  IMAD.MOV R18, RZ, RZ, -R11 ;  /* 0x000000ffff127224 */ /* 0x000fe200078e0a0b */
[----:B------:R-:W-:Y:S01]  /*0b90*/  LOP3.LUT R51, R66, 0x22, R5, 0xfe, !PT ;  /* 0x0000002242337812 */ /* 0x000fe200078efe05 */
[----:B------:R-:W-:Y:S01]  /*0ba0*/  IMAD.HI.U32 R13, R8, R179, RZ ;  /* 0x000000b3080d7227 */ /* 0x000fe200078e00ff */
[----:B------:R-:W-:-:S02]  /*0bb0*/  IABS R86, R50 ;  /* 0x0000003200567213 */ /* 0x000fc40000000000 */
[----:B------:R-:W-:Y:S01]  /*0bc0*/  IABS R156, R51 ;  /* 0x00000033009c7213 */ /* 0x000fe20000000000 */
[C---:B------:R-:W-:Y:S01]  /*0bd0*/  IMAD R175, R15.reuse, R4, R175 ;  /* 0x000000040faf7224 */ /* 0x040fe200078e02af */
[--C-:B------:R-:W-:Y:S01]  /*0be0*/  LOP3.LUT R52, R66, 0x24, R5.reuse, 0xfe, !PT ;  /* 0x0000002442347812 */ /* 0x100fe200078efe05 */
[----:B------:R-:W-:Y:S01]  /*0bf0*/  IMAD.HI.U32 R11, R8, R132, RZ ;  /* 0x00000084080b7227 */ /* 0x000fe200078e00ff */
[--C-:B------:R-:W-:Y:S02]  /*0c00*/  LOP3.LUT R54, R66, 0x28, R5.reuse, 0xfe, !PT ;  /* 0x0000002842367812 */ /* 0x100fe400078efe05 */
[----:B------:R-:W-:Y:S01]  /*0c10*/  IABS R160, R52 ;  /* 0x0000003400a07213 */ /* 0x000fe20000000000 */
[----:B------:R-:W-:Y:S01]  /*0c20*/  IMAD.HI.U32 R4, R8, R70, RZ ;  /* 0x0000004608047227 */ /* 0x000fe200078e00ff */
[----:B------:R-:W-:Y:S02]  /*0c30*/  IABS R94, R54 ;  /* 0x00000036005e7213 */ /* 0x000fe40000000000 */
[C---:B------:R-:W-:Y:S01]  /*0c40*/  LOP3.LUT R48, R66.reuse, 0x1c, R5, 0xfe, !PT ;  /* 0x0000001c42307812 */ /* 0x040fe200078efe05 */
[----:B------:R-:W-:Y:S01]  /*0c50*/  IMAD R115, R15, R14, R115 ;  /* 0x0000000e0f737224 */ /* 0x000fe200078e0273 */
[C---:B------:R-:W-:Y:S01]  /*0c60*/  LOP3.LUT R53, R66.reuse, 0x26, R5, 0xfe, !PT ;  /* 0x0000002642357812 */ /* 0x040fe200078efe05 */
[----:B------:R-:W-:Y:S01]  /*0c70*/  IMAD.MOV R14, RZ, RZ, -R13 ;  /* 0x000000ffff0e7224 */ /* 0x000fe200078e0a0d */
[----:B------:R-:W-:Y:S01]  /*0c80*/  IABS R163, R48 ;  /* 0x0000003000a37213 */ /* 0x000fe20000000000 */
[----:B------:R-:W-:Y:S01]  /*0c90*/  IMAD.MOV R11, RZ, RZ, -R11 ;  /* 0x000000ffff0b7224 */ /* 0x000fe200078e0a0b */
[----:B------:R-:W-:Y:S01]  /*0ca0*/  IABS R161, R53 ;  /* 0x0000003500a17213 */ /* 0x000fe20000000000 */
[----:B------:R-:W-:Y:S01]  /*0cb0*/  IMAD.MOV R13, RZ, RZ, -R4 ;  /* 0x000000ffff0d7224 */ /* 0x000fe200078e0a04 */
[----:B------:R-:W-:Y:S01]  /*0cc0*/  LOP3.LUT R2, R66, R5, RZ, 0xfc, !PT ;  /* 0x0000000542027212 */ /* 0x000fe200078efcff */
[----:B------:R-:W-:Y:S01]  /*0cd0*/  IMAD.HI.U32 R4, R8, R78, RZ ;  /* 0x0000004e08047227 */ /* 0x000fe200078e00ff */
[----:B------:R-:W-:-:S02]  /*0ce0*/  LOP3.LUT R38, R66, 0x8, R5, 0xfe, !PT ;  /* 0x0000000842267812 */ /* 0x000fc400078efe05 */
[----:B------:R-:W-:Y:S01]  /*0cf0*/  IABS R12, R2 ;  /* 0x00000002000c7213 */ /* 0x000fe20000000000 */
[C---:B------:R-:W-:Y:S01]  /*0d00*/  IMAD R132, R15.reuse, R11, R132 ;  /* 0x0000000b0f847224 */ /* 0x040fe200078e0284 */
[----:B------:R-:W-:Y:S01]  /*0d10*/  IABS R30, R38 ;  /* 0x00000026001e7213 */ /* 0x000fe20000000000 */
[----:B------:R-:W-:Y:S01]  /*0d20*/  IMAD.HI.U32 R11, R8, R181, RZ ;  /* 0x000000b5080b7227 */ /* 0x000fe200078e00ff */
[C-C-:B------:R-:W-:Y:S02]  /*0d30*/  LOP3.LUT R40, R66.reuse, 0xc, R5.reuse, 0xfe, !PT ;  /* 0x0000000c42287812 */ /* 0x140fe400078efe05 */
[----:B------:R-:W-:Y:S01]  /*0d40*/  LOP3.LUT R43, R66, 0x12, R5, 0xfe, !PT ;  /* 0x00000012422b7812 */ /* 0x000fe200078efe05 */
[----:B------:R-:W-:Y:S01]  /*0d50*/  IMAD.MOV R4, RZ, RZ, -R4 ;  /* 0x000000ffff047224 */ /* 0x000fe200078e0a04 */
[----:B------:R-:W-:Y:S01]  /*0d60*/  IABS R177, R40 ;  /* 0x0000002800b17213 */ /* 0x000fe20000000000 */
[C---:B------:R-:W-:Y:S01]  /*0d70*/  IMAD R179, R15.reuse, R14, R179 ;  /* 0x0000000e0fb37224 */ /* 0x040fe200078e02b3 */
[C---:B------:R-:W-:Y:S01]  /*0d80*/  ISETP.GT.U32.AND P4, PT, R15.reuse, R115, PT ;  /* 0x000000730f00720c */ /* 0x040fe20003f84070 */
[----:B------:R-:W-:Y:S01]  /*0d90*/  IMAD.MOV R14, RZ, RZ, -R11 ;  /* 0x000000ffff0e7224 */ /* 0x000fe200078e0a0b */
[----:B------:R-:W-:Y:S01]  /*0da0*/  IABS R138, R43 ;  /* 0x0000002b008a7213 */ /* 0x000fe20000000000 */
[C---:B------:R-:W-:Y:S01]  /*0db0*/  IMAD R78, R15.reuse, R4, R78 ;  /* 0x000000040f4e7224 */ /* 0x040fe200078e024e */
[----:B------:R-:W-:Y:S01]  /*0dc0*/  ISETP.GT.U32.AND P3, PT, R15, R175, PT ;  /* 0x000000af0f00720c */ /* 0x000fe20003f64070 */
[----:B------:R-:W-:Y:S01]  /*0dd0*/  IMAD.HI.U32 R4, R8, R141, RZ ;  /* 0x0000008d08047227 */ /* 0x000fe200078e00ff */
[----:B------:R-:W-:-:S02]  /*0de0*/  LOP3.LUT R45, R66, 0x16, R5, 0xfe, !PT ;  /* 0x00000016422d7812 */ /* 0x000fc400078efe05 */
[----:B------:R-:W-:Y:S01]  /*0df0*/  LOP3.LUT R56, R66, 0x2c, R5, 0xfe, !PT ;  /* 0x0000002c42387812 */ /* 0x000fe200078efe05 */
[C---:B------:R-:W-:Y:S01]  /*0e00*/  IMAD R181, R15.reuse, R14, R181 ;  /* 0x0000000e0fb57224 */ /* 0x040fe200078e02b5 */
[----:B------:R-:W-:Y:S01]  /*0e10*/  IABS R183, R45 ;  /* 0x0000002d00b77213 */ /* 0x000fe20000000000 */
[----:B------:R-:W-:Y:S01]  /*0e20*/  IMAD.MOV R14, RZ, RZ, -R4 ;  /* 0x000000ffff0e7224 */ /* 0x000fe200078e0a04 */
[----:B------:R-:W-:Y:S01]  /*0e30*/  IABS R164, R56 ;  /* 0x0000003800a47213 */ /* 0x000fe20000000000 */
[----:B------:R-:W-:Y:S01]  /*0e40*/  IMAD.HI.U32 R4, R8, R86, RZ ;  /* 0x0000005608047227 */ /* 0x000fe200078e00ff */
[C-C-:B------:R-:W-:Y:S02]  /*0e50*/  LOP3.LUT R55, R66.reuse, 0x2a, R5.reuse, 0xfe, !PT ;  /* 0x0000002a42377812 */ /* 0x140fe400078efe05 */
[----:B------:R-:W-:Y:S01]  /*0e60*/  LOP3.LUT R58, R66, 0x30, R5, 0xfe, !PT ;  /* 0x00000030423a7812 */ /* 0x000fe200078efe05 */
[----:B------:R-:W-:Y:S01]  /*0e70*/  IMAD R70, R15, R13, R70 ;  /* 0x0000000d0f467224 */ /* 0x000fe200078e0246 */
[----:B------:R-:W-:Y:S01]  /*0e80*/  IABS R125, R55 ;  /* 0x00000037007d7213 */ /* 0x000fe20000000000 */
[----:B------:R-:W-:Y:S01]  /*0e90*/  IMAD.HI.U32 R13, R8, R156, RZ ;  /* 0x0000009c080d7227 */ /* 0x000fe200078e00ff */
[----:B------:R-:W-:-:S02]  /*0ea0*/  IABS R102, R58 ;  /* 0x0000003a00667213 */ /* 0x000fc40000000000 */
[C-C-:B------:R-:W-:Y:S01]  /*0eb0*/  LOP3.LUT R61, R66.reuse, 0x34, R5.reuse, 0xfe, !PT ;  /* 0x00000034423d7812 */ /* 0x140fe200078efe05 */
[----:B------:R-:W-:Y:S01]  /*0ec0*/  IMAD.MOV R4, RZ, RZ, -R4 ;  /* 0x000000ffff047224 */ /* 0x000fe200078e0a04 */
[----:B------:R-:W-:Y:S01]  /*0ed0*/  LOP3.LUT R60, R66, 0x32, R5, 0xfe, !PT ;  /* 0x00000032423c7812 */ /* 0x000fe200078efe05 */
[----:B------:R-:W-:Y:S01]  /*0ee0*/  IMAD.MOV R13, RZ, RZ, -R13 ;  /* 0x000000ffff0d7224 */ /* 0x000fe200078e0a0d */
[----:B------:R-:W-:Y:S01]  /*0ef0*/  IABS R166, R61 ;  /* 0x0000003d00a67213 */ /* 0x000fe20000000000 */
[C---:B------:R-:W-:Y:S01]  /*0f00*/  IMAD R86, R15.reuse, R4, R86 ;  /* 0x000000040f567224 */ /* 0x040fe200078e0256 */
[----:B------:R-:W-:Y:S01]  /*0f10*/  IABS R174, R60 ;  /* 0x0000003c00ae7213 */ /* 0x000fe20000000000 */
[----:B------:R-:W-:Y:S01]  /*0f20*/  IMAD.HI.U32 R4, R8, R160, RZ ;  /* 0x000000a008047227 */ /* 0x000fe200078e00ff */
[C-C-:B------:R-:W-:Y:S02]  /*0f30*/  LOP3.LUT R62, R66.reuse, 0x36, R5.reuse, 0xfe, !PT ;  /* 0x00000036423e7812 */ /* 0x140fe400078efe05 */
[--C-:B------:R-:W-:Y:S01]  /*0f40*/  LOP3.LUT R63, R66, 0x38, R5.reuse, 0xfe, !PT ;  /* 0x00000038423f7812 */ /* 0x100fe200078efe05 */
[----:B------:R-:W-:Y:S01]  /*0f50*/  IMAD R156, R15, R13, R156 ;  /* 0x0000000d0f9c7224 */ /* 0x000fe200078e029c */
[----:B------:R-:W-:Y:S01]  /*0f60*/  IABS R169, R62 ;  /* 0x0000003e00a97213 */ /* 0x000fe20000000000 */
[----:B------:R-:W-:Y:S01]  /*0f70*/  IMAD.MOV R13, RZ, RZ, -R4 ;  /* 0x000000ffff0d7224 */ /* 0x000fe200078e0a04 */
[----:B------:R-:W-:Y:S01]  /*0f80*/  IABS R113, R63 ;  /* 0x0000003f00717213 */ /* 0x000fe20000000000 */
[----:B------:R-:W-:Y:S01]  /*0f90*/  IMAD.HI.U32 R4, R8, R94, RZ ;  /* 0x0000005e08047227 */ /* 0x000fe200078e00ff */
[----:B------:R-:W-:-:S02]  /*0fa0*/  LOP3.LUT R64, R66, 0x3a, R5, 0xfe, !PT ;  /* 0x0000003a42407812 */ /* 0x000fc400078efe05 */
[----:B------:R-:W-:Y:S01]  /*0fb0*/  LOP3.LUT R65, R66, 0x3c, R5, 0xfe, !PT ;  /* 0x0000003c42417812 */ /* 0x000fe200078efe05 */
[----:B------:R-:W-:Y:S01]  /*0fc0*/  IMAD.MOV R4, RZ, RZ, -R4 ;  /* 0x000000ffff047224 */ /* 0x000fe200078e0a04 */
[----:B------:R-:W-:Y:S01]  /*0fd0*/  IABS R172, R64 ;  /* 0x0000004000ac7213 */ /* 0x000fe20000000000 */
[----:B------:R-:W-:Y:S01]  /*0fe0*/  IMAD.HI.U32 R11, R8, R163, RZ ;  /* 0x000000a3080b7227 */ /* 0x000fe200078e00ff */
[----:B------:R-:W-:-:S03]  /*0ff0*/  IABS R170, R65 ;  /* 0x0000004100aa7213 */ /* 0x000fc60000000000 */
[C---:B------:R-:W-:Y:S02]  /*1000*/  IMAD R173, R15.reuse, R18, R173 ;  /* 0x000000120fad7224 */ /* 0x040fe400078e02ad */
[C---:B------:R-:W-:Y:S01]  /*1010*/  IMAD R94, R15.reuse, R4, R94 ;  /* 0x000000040f5e7224 */ /* 0x040fe200078e025e */
[----:B------:R-:W-:Y:S01]  /*1020*/  LOP3.LUT R4, R0, 0x3f, RZ, 0xc0, !PT ;  /* 0x0000003f00047812 */ /* 0x000fe200078ec0ff */
[----:B------:R-:W-:Y:S01]  /*1030*/  IMAD.MOV R18, RZ, RZ, -R11 ;  /* 0x000000ffff127224 */ /* 0x000fe200078e0a0b */
[----:B------:R-:W-:Y:S01]  /*1040*/  ISETP.GT.U32.AND P5, PT, R15, R173, PT ;  /* 0x000000ad0f00720c */ /* 0x000fe20003fa4070 */
[----:B------:R-:W-:-:S04]  /*1050*/  IMAD.HI.U32 R11, R8, R161, RZ ;  /* 0x000000a1080b7227 */ /* 0x000fc800078e00ff */
[----:B------:R-:W-:Y:S02]  /*1060*/  IMAD R141, R15, R14, R141 ;  /* 0x0000000e0f8d7224 */ /* 0x000fe400078e028d */
[----:B------:R-:W-:Y:S01]  /*1070*/  IMAD.MOV R14, RZ, RZ, -R11 ;  /* 0x000000ffff0e7224 */ /* 0x000fe200078e0a0b */
[----:B------:R-:W-:Y:S01]  /*1080*/  LEA.HI R11, R0, 0x2e, RZ, 0x1a ;  /* 0x0000002e000b7811 */ /* 0x000fe200078fd0ff */
[----:B------:R-:W-:Y:S02]  /*1090*/  IMAD R59, R59, 0x40, R4 ;  /* 0x000000403b3b7824 */ /* 0x000fe400078e0204 */
[----:B------:R-:W-:Y:S02]  /*10a0*/  IMAD R161, R15, R14, R161 ;  /* 0x0000000e0fa17224 */ /* 0x000fe400078e02a1 */
[----:B------:R-:W-:Y:S01]  /*10b0*/  IMAD.HI.U32 R9, R8, R12, RZ ;  /* 0x0000000c08097227 */ /* 0x000fe200078e00ff */
[----:B------:R-:W-:Y:S02]  /*10c0*/  IABS R14, R59 ;  /* 0x0000003b000e7213 */ /* 0x000fe40000000000 */
[----:B------:R-:W-:Y:S01]  /*10d0*/  ISETP.GE.AND P1, PT, R59, RZ, PT ;  /* 0x000000ff3b00720c */ /* 0x000fe20003f26270 */
[----:B------:R-:W-:-:S02]  /*10e0*/  IMAD.MOV R9, RZ, RZ, -R9 ;  /* 0x000000ffff097224 */ /* 0x000fc400078e0a09 */
[----:B------:R-:W-:-:S04]  /*10f0*/  IMAD.HI.U32 R6, R6, R14, RZ ;  /* 0x0000000e06067227 */ /* 0x000fc800078e00ff */
[----:B------:R-:W-:Y:S02]  /*1100*/  IMAD.MOV R6, RZ, RZ, -R6 ;  /* 0x000000ffff067224 */ /* 0x000fe400078e0a06 */
[----:B------:R-:W-:Y:S02]  /*1110*/  IMAD R10, R15, R9, R12 ;  /* 0x000000090f0a7224 */ /* 0x000fe400078e020c */
[----:B------:R-:W-:Y:S02]  /*1120*/  IMAD R6, R19, R6, R14 ;  /* 0x0000000613067224 */ /* 0x000fe400078e020e */
[----:B------:R-:W-:Y:S01]  /*1130*/  IMAD.HI.U32 R9, R8, R30, RZ ;  /* 0x0000001e08097227 */ /* 0x000fe200078e00ff */
[----:B------:R-:W-:Y:S02]  /*1140*/  ISETP.GT.U32.AND P2, PT, R15, R10, PT ;  /* 0x0000000a0f00720c */ /* 0x000fe40003f44070 */
[----:B------:R-:W-:Y:S01]  /*1150*/  ISETP.GT.U32.AND P0, PT, R19, R6, PT ;  /* 0x000000061300720c */ /* 0x000fe20003f04070 */
[----:B------:R-:W-:-:S02]  /*1160*/  IMAD.MOV R9, RZ, RZ, -R9 ;  /* 0x000000ffff097224 */ /* 0x000fc400078e0a09 */
[----:B------:R-:W-:-:S04]  /*1170*/  IMAD.HI.U32 R12, R8, R177, RZ ;  /* 0x000000b1080c7227 */ /* 0x000fc800078e00ff */
[----:B------:R-:W-:Y:S02]  /*1180*/  IMAD R30, R15, R9, R30 ;  /* 0x000000090f1e7224 */ /* 0x000fe400078e021e */
[----:B------:R-:W-:Y:S02]  /*1190*/  IMAD.MOV R12, RZ, RZ, -R12 ;  /* 0x000000ffff0c7224 */ /* 0x000fe400078e0a0c */
[----:B------:R-:W-:-:S04]  /*11a0*/  IMAD.HI.U32 R9, R8, R138, RZ ;  /* 0x0000008a08097227 */ /* 0x000fc800078e00ff */
[----:B------:R-:W-:Y:S02]  /*11b0*/  @!P0 IMAD.IADD R6, R6, 0x1, -R19 ;  /* 0x0000000106068824 */ /* 0x000fe400078e0a13 */
[----:B------:R-:W-:Y:S02]  /*11c0*/  @!P5 IMAD.IADD R173, R173, 0x1, -R15 ;  /* 0x00000001adadd824 */ /* 0x000fe400078e0a0f */
[----:B------:R-:W-:Y:S01]  /*11d0*/  IMAD R177, R15, R12, R177 ;  /* 0x0000000c0fb17224 */ /* 0x000fe200078e02b1 */
[----:B------:R-:W-:Y:S01]  /*11e0*/  ISETP.GT.U32.AND P0, PT, R19, R6, PT ;  /* 0x000000061300720c */ /* 0x000fe20003f04070 */
[----:B------:R-:W-:Y:S02]  /*11f0*/  IMAD.MOV R9, RZ, RZ, -R9 ;  /* 0x000000ffff097224 */ /* 0x000fe400078e0a09 */
[--C-:B------:R-:W-:Y:S02]  /*1200*/  @!P2 IMAD.IADD R10, R10, 0x1, -R15.reuse ;  /* 0x000000010a0aa824 */ /* 0x100fe400078e0a0f */
[----:B------:R-:W-:Y:S01]  /*1210*/  @!P4 IMAD.IADD R115, R115, 0x1, -R15 ;  /* 0x000000017373c824 */ /* 0x000fe200078e0a0f */
[C---:B------:R-:W-:Y:S01]  /*1220*/  ISETP.GT.U32.AND P4, PT, R15.reuse, R173, PT ;  /* 0x000000ad0f00720c */ /* 0x040fe20003f84070 */
[----:B------:R-:W-:Y:S01]  /*1230*/  IMAD.HI.U32 R12, R8, R183, RZ ;  /* 0x000000b7080c7227 */ /* 0x000fe200078e00ff */
[----:B------:R-:W-:-:S03]  /*1240*/  ISETP.GT.U32.AND P2, PT, R15, R10, PT ;  /* 0x0000000a0f00720c */ /* 0x000fc60003f44070 */
[----:B------:R-:W-:Y:S01]  /*1250*/  IMAD R138, R15, R9, R138 ;  /* 0x000000090f8a7224 */ /* 0x000fe200078e028a */
[----:B------:R-:W-:Y:S01]  /*1260*/  LEA.HI R9, R0, 0x1e, RZ, 0x1a ;  /* 0x0000001e00097811 */ /* 0x000fe200078fd0ff */
[----:B------:R-:W-:Y:S01]  /*1270*/  @!P0 IMAD.IADD R6, R6, 0x1, -R19 ;  /* 0x0000000106068824 */ /* 0x000fe200078e0a13 */
[----:B------:R-:W-:Y:S01]  /*1280*/  ISETP.NE.AND P0, PT, R16, RZ, PT ;  /* 0x000000ff1000720c */ /* 0x000fe20003f05270 */
[----:B------:R-:W-:Y:S01]  /*1290*/  @!P3 IMAD.IADD R175, R175, 0x1, -R15 ;  /* 0x00000001afafb824 */ /* 0x000fe200078e0a0f */
[C---:B------:R-:W-:Y:S01]  /*12a0*/  ISETP.GT.U32.AND P3, PT, R15.reuse, R115, PT ;  /* 0x000000730f00720c */ /* 0x040fe20003f64070 */
[----:B------:R-:W-:Y:S01]  /*12b0*/  @!P1 IMAD.MOV R6, RZ, RZ, -R6 ;  /* 0x000000ffff069224 */ /* 0x000fe200078e0a06 */
[C---:B------:R-:W-:Y:S01]  /*12c0*/  ISETP.GT.U32.AND P1, PT, R15.reuse, R30, PT ;  /* 0x0000001e0f00720c */ /* 0x040fe20003f24070 */
[----:B------:R-:W-:Y:S01]  /*12d0*/  IMAD.MOV R12, RZ, RZ, -R12 ;  /* 0x000000ffff0c7224 */ /* 0x000fe200078e0a0c */
[----:B------:R-:W-:Y:S01]  /*12e0*/  ISETP.GT.U32.AND P5, PT, R15, R175, PT ;  /* 0x000000af0f00720c */ /* 0x000fe20003fa4070 */
[----:B------:R-:W-:-:S02]  /*12f0*/  IMAD.IADD R49, R9, 0x1, R66 ;  /* 0x0000000109317824 */ /* 0x000fc400078e0242 */
[----:B------:R-:W-:Y:S02]  /*1300*/  IMAD R183, R15, R12, R183 ;  /* 0x0000000c0fb77224 */ /* 0x000fe400078e02b7 */
[--C-:B------:R-:W-:Y:S01]  /*1310*/  @!P4 IMAD.IADD R173, R173, 0x1, -R15.reuse ;  /* 0x00000001adadc824 */ /* 0x100fe200078e0a0f */
[----:B------:R-:W-:Y:S01]  /*1320*/  IABS R162, R49 ;  /* 0x0000003100a27213 */ /* 0x000fe20000000000 */
[--C-:B------:R-:W-:Y:S01]  /*1330*/  @!P2 IMAD.IADD R10, R10, 0x1, -R15.reuse ;  /* 0x000000010a0aa824 */ /* 0x100fe200078e0a0f */
[----:B------:R-:W-:Y:S01]  /*1340*/  @!P0 LOP3.LUT R6, RZ, R16, RZ, 0x33, !PT ;  /* 0x00000010ff068212 */ /* 0x000fe200078e33ff */
[--C-:B------:R-:W-:Y:S01]  /*1350*/  @!P3 IMAD.IADD R115, R115, 0x1, -R15.reuse ;  /* 0x000000017373b824 */ /* 0x100fe200078e0a0f */
[C---:B------:R-:W-:Y:S01]  /*1360*/  ISETP.GT.U32.AND P0, PT, R15.reuse, R132, PT ;  /* 0x000000840f00720c */ /* 0x040fe20003f04070 */
[----:B------:R-:W-:Y:S01]  /*1370*/  @!P1 IMAD.IADD R30, R30, 0x1, -R15 ;  /* 0x000000011e1e9824 */ /* 0x000fe200078e0a0f */
[C---:B------:R-:W-:Y:S01]  /*1380*/  ISETP.GT.U32.AND P1, PT, R15.reuse, R177, PT ;  /* 0x000000b10f00720c */ /* 0x040fe20003f24070 */
[----:B------:R-:W-:Y:S01]  /*1390*/  IMAD.HI.U32 R12, R8, R162, RZ ;  /* 0x000000a2080c7227 */ /* 0x000fe200078e00ff */
[----:B------:R-:W-:-:S02]  /*13a0*/  ISETP.GT.U32.AND P4, PT, R15, R138, PT ;  /* 0x0000008a0f00720c */ /* 0x000fc40003f84070 */
[C---:B------:R-:W-:Y:S01]  /*13b0*/  ISETP.GT.U32.AND P2, PT, R15.reuse, R179, PT ;  /* 0x000000b30f00720c */ /* 0x040fe20003f44070 */
[C---:B------:R-:W-:Y:S01]  /*13c0*/  IMAD R160, R15.reuse, R13, R160 ;  /* 0x0000000d0fa07224 */ /* 0x040fe200078e02a0 */
[----:B------:R-:W-:Y:S01]  /*13d0*/  ISETP.GT.U32.AND P3, PT, R15, R70, PT ;  /* 0x000000460f00720c */ /* 0x000fe20003f64070 */
[----:B------:R-:W-:Y:S02]  /*13e0*/  IMAD.MOV R12, RZ, RZ, -R12 ;  /* 0x000000ffff0c7224 */ /* 0x000fe400078e0a0c */
[--C-:B------:R-:W-:Y:S01]  /*13f0*/  @!P5 IMAD.IADD R175, R175, 0x1, -R15.reuse ;  /* 0x00000001afafd824 */ /* 0x100fe200078e0a0f */
[C---:B------:R-:W-:Y:S01]  /*1400*/  ISETP.GT.U32.AND P5, PT, R15.reuse, R181, PT ;  /* 0x000000b50f00720c */ /* 0x040fe20003fa4070 */
[--C-:B------:R-:W-:Y:S01]  /*1410*/  @!P0 IMAD.IADD R132, R132, 0x1, -R15.reuse ;  /* 0x0000000184848824 */ /* 0x100fe200078e0a0f */
[----:B------:R-:W-:Y:S01]  /*1420*/  ISETP.GT.U32.AND P0, PT, R15, R30, PT ;  /* 0x0000001e0f00720c */ /* 0x000fe20003f04070 */
[----:B------:R-:W-:Y:S01]  /*1430*/  @!P1 IMAD.IADD R177, R177, 0x1, -R15 ;  /* 0x00000001b1b19824 */ /* 0x000fe200078e0a0f */
[C---:B------:R-:W-:Y:S01]  /*1440*/  ISETP.GT.U32.AND P1, PT, R15.reuse, R141, PT ;  /* 0x0000008d0f00720c */ /* 0x040fe20003f24070 */
[C---:B------:R-:W-:Y:S01]  /*1450*/  IMAD R163, R15.reuse, R18, R163 ;  /* 0x000000120fa37224 */ /* 0x040fe200078e02a3 */
[C---:B------:R-:W-:Y:S01]  /*1460*/  ISETP.GT.U32.AND P6, PT, R15.reuse, R132, PT ;  /* 0x000000840f00720c */ /* 0x040fe20003fc4070 */
[----:B------:R-:W-:-:S02]  /*1470*/  IMAD R162, R15, R12, R162 ;  /* 0x0000000c0fa27224 */ /* 0x000fc400078e02a2 */
[----:B------:R-:W-:Y:S01]  /*1480*/  @!P4 IMAD.IADD R138, R138, 0x1, -R15 ;  /* 0x000000018a8ac824 */ /* 0x000fe200078e0a0f */
[----:B------:R-:W-:Y:S01]  /*1490*/  ISETP.GT.U32.AND P4, PT, R15, R86, PT ;  /* 0x000000560f00720c */ /* 0x000fe20003f84070 */
[----:B------:R-:W-:-:S04]  /*14a0*/  IMAD.HI.U32 R13, R8, R164, RZ ;  /* 0x000000a4080d7227 */ /* 0x000fc800078e00ff */
[--C-:B------:R-:W-:Y:S01]  /*14b0*/  @!P0 IMAD.IADD R30, R30, 0x1, -R15.reuse ;  /* 0x000000011e1e8824 */ /* 0x100fe200078e0a0f */
[----:B------:R-:W-:Y:S01]  /*14c0*/  ISETP.GT.U32.AND P0, PT, R15, R183, PT ;  /* 0x000000b70f00720c */ /* 0x000fe20003f04070 */
[--C-:B------:R-:W-:Y:S01]  /*14d0*/  @!P2 IMAD.IADD R179, R179, 0x1, -R15.reuse ;  /* 0x00000001b3b3a824 */ /* 0x100fe200078e0a0f */
[C---:B------:R-:W-:Y:S01]  /*14e0*/  ISETP.GT.U32.AND P2, PT, R15.reuse, R163, PT ;  /* 0x000000a30f00720c */ /* 0x040fe20003f44070 */
[--C-:B------:R-:W-:Y:S01]  /*14f0*/  @!P6 IMAD.IADD R132, R132, 0x1, -R15.reuse ;  /* 0x000000018484e824 */ /* 0x100fe200078e0a0f */
[C---:B------:R-:W-:Y:S01]  /*1500*/  ISETP.GT.U32.AND P6, PT, R15.reuse, R78, PT ;  /* 0x0000004e0f00720c */ /* 0x040fe20003fc4070 */
[----:B------:R-:W-:Y:S01]  /*1510*/  @!P3 IMAD.IADD R70, R70, 0x1, -R15 ;  /* 0x000000014646b824 */ /* 0x000fe200078e0a0f */
[----:B------:R-:W-:Y:S01]  /*1520*/  ISETP.GT.U32.AND P3, PT, R15, R162, PT ;  /* 0x000000a20f00720c */ /* 0x000fe20003f64070 */
[----:B------:R-:W-:Y:S02]  /*1530*/  IMAD.MOV R13, RZ, RZ, -R13 ;  /* 0x000000ffff0d7224 */ /* 0x000fe400078e0a0d */
[----:B------:R-:W-:-:S02]  /*1540*/  IMAD.IADD R57, R11, 0x1, R66 ;  /* 0x000000010b397824 */ /* 0x000fc400078e0242 */
[----:B------:R-:W-:-:S03]  /*1550*/  IMAD.HI.U32 R12, R8, R125, RZ ;  /* 0x0000007d080c7227 */ /* 0x000fc600078e00ff */
[----:B------:R-:W-:Y:S01]  /*1560*/  IABS R167, R57 ;  /* 0x0000003900a77213 */ /* 0x000fe20000000000 */
[--C-:B------:R-:W-:Y:S01]  /*1570*/  @!P0 IMAD.IADD R183, R183, 0x1, -R15.reuse ;  /* 0x00000001b7b78824 */ /* 0x100fe200078e0a0f */
[C---:B------:R-:W-:Y:S01]  /*1580*/  ISETP.GT.U32.AND P0, PT, R15.reuse, R160, PT ;  /* 0x000000a00f00720c */ /* 0x040fe20003f04070 */
[--C-:B------:R-:W-:Y:S01]  /*1590*/  @!P6 IMAD.IADD R78, R78, 0x1, -R15.reuse ;  /* 0x000000014e4ee824 */ /* 0x100fe200078e0a0f */
[----:B------:R-:W-:Y:S01]  /*15a0*/  ISETP.GT.U32.AND P6, PT, R15, R177, PT ;  /* 0x000000b10f00720c */ /* 0x000fe20003fc4070 */
[--C-:B------:R-:W-:Y:S01]  /*15b0*/  @!P1 IMAD.IADD R141, R141, 0x1, -R15.reuse ;  /* 0x000000018d8d9824 */ /* 0x100fe200078e0a0f */
[C---:B------:R-:W-:Y:S01]  /*15c0*/  ISETP.GT.U32.AND P1, PT, R15.reuse, R179, PT ;  /* 0x000000b30f00720c */ /* 0x040fe20003f24070 */
[----:B------:R-:W-:Y:S02]  /*15d0*/  IMAD R164, R15, R13, R164 ;  /* 0x0000000d0fa47224 */ /* 0x000fe400078e02a4 */
[----:B------:R-:W-:Y:S01]  /*15e0*/  @!P5 IMAD.IADD R181, R181, 0x1, -R15 ;  /* 0x00000001b5b5d824 */ /* 0x000fe200078e0a0f */
[----:B------:R-:W-:Y:S01]  /*15f0*/  ISETP.GT.U32.AND P5, PT, R15, R156, PT ;  /* 0x0000009c0f00720c */ /* 0x000fe20003fa4070 */
[----:B------:R-:W-:-:S02]  /*1600*/  IMAD.MOV R12, RZ, RZ, -R12 ;  /* 0x000000ffff0c7224 */ /* 0x000fc400078e0a0c */
[----:B------:R-:W-:-:S04]  /*1610*/  IMAD.HI.U32 R13, R8, R102, RZ ;  /* 0x00000066080d7227 */ /* 0x000fc800078e00ff */
[----:B------:R-:W-:Y:S01]  /*1620*/  @!P0 IMAD.IADD R160, R160, 0x1, -R15 ;  /* 0x00000001a0a08824 */ /* 0x000fe200078e0a0f */
[C---:B------:R-:W-:Y:S01]  /*1630*/  ISETP.GT.U32.AND P0, PT, R15.reuse, R78, PT ;  /* 0x0000004e0f00720c */ /* 0x040fe20003f04070 */
[C---:B------:R-:W-:Y:S02]  /*1640*/  IMAD R125, R15.reuse, R12, R125 ;  /* 0x0000000c0f7d7224 */ /* 0x040fe400078e027d */
[----:B------:R-:W-:Y:S02]  /*1650*/  IMAD.MOV R20, RZ, RZ, -R13 ;  /* 0x000000ffff147224 */ /* 0x000fe400078e0a0d */
[----:B------:R-:W-:Y:S01]  /*1660*/  @!P4 IMAD.IADD R86, R86, 0x1, -R15 ;  /* 0x000000015656c824 */ /* 0x000fe200078e0a0f */
[----:B------:R-:W-:Y:S01]  /*1670*/  ISETP.GT.U32.AND P4, PT, R15, R181, PT ;  /* 0x000000b50f00720c */ /* 0x000fe20003f84070 */
[----:B------:R-:W-:-:S04]  /*1680*/  IMAD.HI.U32 R12, R8, R167, RZ ;  /* 0x000000a7080c7227 */ /* 0x000fc800078e00ff */
[----:B------:R-:W-:-:S04]  /*1690*/  IMAD.HI.U32 R13, R8, R166, RZ ;  /* 0x000000a6080d7227 */ /* 0x000fc800078e00ff */
[--C-:B------:R-:W-:Y:S01]  /*16a0*/  @!P2 IMAD.IADD R163, R163, 0x1, -R15.reuse ;  /* 0x00000001a3a3a824 */ /* 0x100fe200078e0a0f */
[C---:B------:R-:W-:Y:S01]  /*16b0*/  ISETP.GT.U32.AND P2, PT, R15.reuse, R70, PT ;  /* 0x000000460f00720c */ /* 0x040fe20003f44070 */
[----:B------:R-:W-:Y:S01]  /*16c0*/  @!P3 IMAD.IADD R162, R162, 0x1, -R15 ;  /* 0x00000001a2a2b824 */ /* 0x000fe200078e0a0f */
[----:B------:R-:W-:Y:S01]  /*16d0*/  ISETP.GT.U32.AND P3, PT, R15, R138, PT ;  /* 0x0000008a0f00720c */ /* 0x000fe20003f64070 */
[----:B------:R-:W-:Y:S02]  /*16e0*/  IMAD.MOV R18, RZ, RZ, -R12 ;  /* 0x000000ffff127224 */ /* 0x000fe400078e0a0c */
[----:B------:R-:W-:Y:S02]  /*16f0*/  IMAD.MOV R13, RZ, RZ, -R13 ;  /* 0x000000ffff0d7224 */ /* 0x000fe400078e0a0d */
[----:B------:R-:W-:-:S04]  /*1700*/  IMAD.HI.U32 R12, R8, R174, RZ ;  /* 0x000000ae080c7227 */ /* 0x000fc800078e00ff */
[--C-:B------:R-:W-:Y:S01]  /*1710*/  @!P1 IMAD.IADD R179, R179, 0x1, -R15.reuse ;  /* 0x00000001b3b39824 */ /* 0x100fe200078e0a0f */
[C---:B------:R-:W-:Y:S01]  /*1720*/  ISETP.GT.U32.AND P1, PT, R15.reuse, R141, PT ;  /* 0x0000008d0f00720c */ /* 0x040fe20003f24070 */
[C---:B------:R-:W-:Y:S01]  /*1730*/  IMAD R166, R15.reuse, R13, R166 ;  /* 0x0000000d0fa67224 */ /* 0x040fe200078e02a6 */
[----:B------:R-:W-:Y:S01]  /*1740*/  LEA.HI R13, R0, 0x3e, RZ, 0x1a ;  /* 0x0000003e000d7811 */ /* 0x000fe200078fd0ff */
[--C-:B------:R-:W-:Y:S01]  /*1750*/  @!P5 IMAD.IADD R156, R156, 0x1, -R15.reuse ;  /* 0x000000019c9cd824 */ /* 0x100fe200078e0a0f */
[C---:B------:R-:W-:Y:S01]  /*1760*/  ISETP.GT.U32.AND P5, PT, R15.reuse, R183, PT ;  /* 0x000000b70f00720c */ /* 0x040fe20003fa4070 */
[----:B------:R-:W-:Y:S02]  /*1770*/  IMAD.MOV R12, RZ, RZ, -R12 ;  /* 0x000000ffff0c7224 */ /* 0x000fe400078e0a0c */
[----:B------:R-:W-:Y:S01]  /*1780*/  @!P0 IMAD.IADD R78, R78, 0x1, -R15 ;  /* 0x000000014e4e8824 */ /* 0x000fe200078e0a0f */
[C---:B------:R-:W-:Y:S01]  /*1790*/  ISETP.GT.U32.AND P0, PT, R15.reuse, R161, PT ;  /* 0x000000a10f00720c */ /* 0x040fe20003f04070 */
[----:B------:R-:W-:-:S02]  /*17a0*/  IMAD R174, R15, R12, R174 ;  /* 0x0000000c0fae7224 */ /* 0x000fc400078e02ae */
[----:B------:R-:W-:Y:S01]  /*17b0*/  @!P4 IMAD.IADD R181, R181, 0x1, -R15 ;  /* 0x00000001b5b5c824 */ /* 0x000fe200078e0a0f */
[----:B------:R-:W-:Y:S01]  /*17c0*/  ISETP.GT.U32.AND P4, PT, R15, R86, PT ;  /* 0x000000560f00720c */ /* 0x000fe20003f84070 */
[----:B------:R-:W-:Y:S02]  /*17d0*/  IMAD.IADD R66, R13, 0x1, R66 ;  /* 0x000000010d427824 */ /* 0x000fe400078e0242 */
[----:B------:R-:W-:-:S03]  /*17e0*/  IMAD.HI.U32 R12, R8, R169, RZ ;  /* 0x000000a9080c7227 */ /* 0x000fc600078e00ff */
[----:B------:R-:W-:Y:S01]  /*17f0*/  IABS R171, R66 ;  /* 0x0000004200ab7213 */ /* 0x000fe20000000000 */
[--C-:B------:R-:W-:Y:S01]  /*1800*/  @!P2 IMAD.IADD R70, R70, 0x1, -R15.reuse ;  /* 0x000000014646a824 */ /* 0x100fe200078e0a0f */
[C---:B------:R-:W-:Y:S01]  /*1810*/  ISETP.GT.U32.AND P2, PT, R15.reuse, R163, PT ;  /* 0x000000a30f00720c */ /* 0x040fe20003f44070 */
[----:B------:R-:W-:Y:S01]  /*1820*/  @!P3 IMAD.IADD R138, R138, 0x1, -R15 ;  /* 0x000000018a8ab824 */ /* 0x000fe200078e0a0f */
[----:B------:R-:W-:Y:S01]  /*1830*/  ISETP.GT.U32.AND P3, PT, R15, R162, PT ;  /* 0x000000a20f00720c */ /* 0x000fe20003f64070 */
[----:B------:R-:W-:-:S04]  /*1840*/  IMAD.HI.U32 R14, R8, R113, RZ ;  /* 0x00000071080e7227 */ /* 0x000fc800078e00ff */
[----:B------:R-:W-:Y:S02]  /*1850*/  IMAD.MOV R12, RZ, RZ, -R12 ;  /* 0x000000ffff0c7224 */ /* 0x000fe400078e0a0c */
[----:B------:R-:W-:Y:S01]  /*1860*/  @!P1 IMAD.IADD R141, R141, 0x1, -R15 ;  /* 0x000000018d8d9824 */ /* 0x000fe200078e0a0f */
[C---:B------:R-:W-:Y:S01]  /*1870*/  ISETP.GT.U32.AND P1, PT, R15.reuse, R94, PT ;  /* 0x0000005e0f00720c */ /* 0x040fe20003f24070 */
[C---:B------:R-:W-:Y:S02]  /*1880*/  IMAD R167, R15.reuse, R18, R167 ;  /* 0x000000120fa77224 */ /* 0x040fe400078e02a7 */
[----:B------:R-:W-:Y:S02]  /*1890*/  IMAD.MOV R18, RZ, RZ, -R14 ;  /* 0x000000ffff127224 */ /* 0x000fe400078e0a0e */
[----:B------:R-:W-:Y:S02]  /*18a0*/  IMAD R169, R15, R12, R169 ;  /* 0x0000000c0fa97224 */ /* 0x000fe400078e02a9 */
[----:B------:R-:W-:Y:S01]  /*18b0*/  @!P5 IMAD.IADD R183, R183, 0x1, -R15 ;  /* 0x00000001b7b7d824 */ /* 0x000fe200078e0a0f */
[----:B------:R-:W-:Y:S01]  /*18c0*/  ISETP.GT.U32.AND P5, PT, R15, R156, PT ;  /* 0x0000009c0f00720c */ /* 0x000fe20003fa4070 */
[----:B------:R-:W-:-:S04]  /*18d0*/  IMAD.HI.U32 R12, R8, R172, RZ ;  /* 0x000000ac080c7227 */ /* 0x000fc800078e00ff */
[----:B------:R-:W-:-:S04]  /*18e0*/  IMAD.HI.U32 R14, R8, R170, RZ ;  /* 0x000000aa080e7227 */ /* 0x000fc800078e00ff */
[----:B------:R-:W-:Y:S01]  /*18f0*/  @!P0 IMAD.IADD R161, R161, 0x1, -R15 ;  /* 0x00000001a1a18824 */ /* 0x000fe200078e0a0f */
[----:B------:R-:W-:Y:S01]  /*1900*/  ISETP.GT.U32.AND P0, PT, R15, R166, PT ;  /* 0x000000a60f00720c */ /* 0x000fe20003f04070 */
[----:B------:R-:W-:-:S04]  /*1910*/  IMAD.HI.U32 R8, R8, R171, RZ ;  /* 0x000000ab08087227 */ /* 0x000fc800078e00ff */
[--C-:B------:R-:W-:Y:S01]  /*1920*/  @!P4 IMAD.IADD R86, R86, 0x1, -R15.reuse ;  /* 0x000000015656c824 */ /* 0x100fe200078e0a0f */
[----:B------:R-:W-:Y:S01]  /*1930*/  ISETP.GT.U32.AND P4, PT, R15, R167, PT ;  /* 0x000000a70f00720c */ /* 0x000fe20003f84070 */
[----:B------:R-:W-:Y:S02]  /*1940*/  IMAD.MOV R8, RZ, RZ, -R8 ;  /* 0x000000ffff087224 */ /* 0x000fe400078e0a08 */
[--C-:B------:R-:W-:Y:S01]  /*1950*/  @!P6 IMAD.IADD R177, R177, 0x1, -R15.reuse ;  /* 0x00000001b1b1e824 */ /* 0x100fe200078e0a0f */
[----:B------:R-:W-:Y:S01]  /*1960*/  ISETP.GT.U32.AND P6, PT, R15, R160, PT ;  /* 0x000000a00f00720c */ /* 0x000fe20003fc4070 */
[--C-:B------:R-:W-:Y:S01]  /*1970*/  @!P2 IMAD.IADD R163, R163, 0x1, -R15.reuse ;  /* 0x00000001a3a3a824 */ /* 0x100fe200078e0a0f */
[C---:B------:R-:W-:Y:S01]  /*1980*/  ISETP.GT.U32.AND P2, PT, R15.reuse, R125, PT ;  /* 0x0000007d0f00720c */ /* 0x040fe20003f44070 */
[----:B------:R-:W-:Y:S01]  /*1990*/  @!P3 IMAD.IADD R162, R162, 0x1, -R15 ;  /* 0x00000001a2a2b824 */ /* 0x000fe200078e0a0f */
[C---:B------:R-:W-:Y:S01]  /*19a0*/  ISETP.GT.U32.AND P3, PT, R15.reuse, R164, PT ;  /* 0x000000a40f00720c */ /* 0x040fe20003f64070 */
[----:B------:R-:W-:-:S02]  /*19b0*/  IMAD R102, R15, R20, R102 ;  /* 0x000000140f667224 */ /* 0x000fc400078e0266 */
[----:B------:R-:W-:Y:S02]  /*19c0*/  IMAD.MOV R14, RZ, RZ, -R14 ;  /* 0x000000ffff0e7224 */ /* 0x000fe400078e0a0e */
[C---:B------:R-:W-:Y:S02]  /*19d0*/  IMAD R171, R15.reuse, R8, R171 ;  /* 0x000000080fab7224 */ /* 0x040fe400078e02ab */
[--C-:B------:R-:W-:Y:S01]  /*19e0*/  @!P1 IMAD.IADD R94, R94, 0x1, -R15.reuse ;  /* 0x000000015e5e9824 */ /* 0x100fe200078e0a0f */
[----:B------:R-:W0:Y:S01]  /*19f0*/  LDS R8, [UR13] ;  /* 0x0000000dff087984 */ /* 0x000e220008000800 */
[----:B------:R-:W-:Y:S01]  /*1a00*/  IMAD.MOV R12, RZ, RZ, -R12 ;  /* 0x000000ffff0c7224 */ /* 0x000fe200078e0a0c */
[C---:B------:R-:W-:Y:S01]  /*1a10*/  ISETP.GT.U32.AND P1, PT, R15.reuse, R169, PT ;  /* 0x000000a90f00720c */ /* 0x040fe20003f24070 */
[----:B------:R-:W-:Y:S01]  /*1a20*/  @!P5 IMAD.IADD R156, R156, 0x1, -R15 ;  /* 0x000000019c9cd824 */ /* 0x000fe200078e0a0f */
[C---:B------:R-:W-:Y:S01]  /*1a30*/  ISETP.GT.U32.AND P5, PT, R15.reuse, R102, PT ;  /* 0x000000660f00720c */ /* 0x040fe20003fa4070 */
[----:B------:R-:W-:-:S02]  /*1a40*/  IMAD R170, R15, R14, R170 ;  /* 0x0000000e0faa7224 */ /* 0x000fc400078e02aa */
[----:B------:R-:W-:Y:S01]  /*1a50*/  @!P0 IMAD.IADD R166, R166, 0x1, -R15 ;  /* 0x00000001a6a68824 */ /* 0x000fe200078e0a0f */
[C---:B------:R-:W-:Y:S01]  /*1a60*/  ISETP.GT.U32.AND P0, PT, R15.reuse, R94, PT ;  /* 0x0000005e0f00720c */ /* 0x040fe20003f04070 */
[C---:B------:R-:W-:Y:S02]  /*1a70*/  IMAD R113, R15.reuse, R18, R113 ;  /* 0x000000120f717224 */ /* 0x040fe400078e0271 */
[----:B------:R-:W-:Y:S01]  /*1a80*/  IMAD R172, R15, R12, R172 ;  /* 0x0000000c0fac7224 */ /* 0x000fe200078e02ac */
[----:B------:R-:W-:Y:S01]  /*1a90*/  SHF.R.U32.HI R12, RZ, 0x5, R0 ;  /* 0x00000005ff0c7819 */ /* 0x000fe20000011600 */
[--C-:B------:R-:W-:Y:S01]  /*1aa0*/  @!P4 IMAD.IADD R167, R167, 0x1, -R15.reuse ;  /* 0x00000001a7a7c824 */ /* 0x100fe200078e0a0f */
[C---:B------:R-:W-:Y:S01]  /*1ab0*/  ISETP.GT.U32.AND P4, PT, R15.reuse, R170, PT ;  /* 0x000000aa0f00720c */ /* 0x040fe20003f84070 */
[--C-:B------:R-:W-:Y:S01]  /*1ac0*/  @!P6 IMAD.IADD R160, R160, 0x1, -R15.reuse ;  /* 0x00000001a0a0e824 */ /* 0x100fe200078e0a0f */
[----:B------:R-:W-:Y:S01]  /*1ad0*/  ISETP.GT.U32.AND P6, PT, R15, R174, PT ;  /* 0x000000ae0f00720c */ /* 0x000fe20003fc4070 */
[--C-:B------:R-:W-:Y:S01]  /*1ae0*/  @!P2 IMAD.IADD R125, R125, 0x1, -R15.reuse ;  /* 0x000000017d7da824 */ /* 0x100fe200078e0a0f */
[C---:B------:R-:W-:Y:S01]  /*1af0*/  ISETP.GT.U32.AND P2, PT, R15.reuse, R113, PT ;  /* 0x000000710f00720c */ /* 0x040fe20003f44070 */
[--C-:B------:R-:W-:Y:S01]  /*1b00*/  @!P3 IMAD.IADD R164, R164, 0x1, -R15.reuse ;  /* 0x00000001a4a4b824 */ /* 0x100fe200078e0a0f */
[C---:B------:R-:W-:Y:S01]  /*1b10*/  ISETP.GT.U32.AND P3, PT, R15.reuse, R172, PT ;  /* 0x000000ac0f00720c */ /* 0x040fe20003f64070 */
        /* <DEDUP_REMOVED lines=13> */
[----:B------:R-:W-:Y:S01]  /*1bf0*/  ISETP.GT.U32.AND P3, PT, R15, R167, PT ;  /* 0x000000a70f00720c */ /* 0x000fe20003f64070 */
[----:B---3--:R-:W-:Y:S01]  /*1c00*/  IMAD R155, R6, UR4, RZ ;  /* 0x00000004069b7c24 */ /* 0x008fe2000f8e02ff */
[----:B------:R-:W-:Y:S01]  /*1c10*/  R2UR UR7, R12 ;  /* 0x000000000c0772ca */ /* 0x000fe200000e0000 */
[--C-:B------:R-:W-:Y:S01]  /*1c20*/  @!P5 IMAD.IADD R171, R171, 0x1, -R15.reuse ;  /* 0x00000001ababd824 */ /* 0x100fe200078e0a0f */
[----:B------:R-:W-:Y:S01]  /*1c30*/  ISETP.GT.U32.AND P5, PT, R15, R174, PT ;  /* 0x000000ae0f00720c */ /* 0x000fe20003fa4070 */
[--C-:B------:R-:W-:Y:S01]  /*1c40*/  @!P0 IMAD.IADD R166, R166, 0x1, -R15.reuse ;  /* 0x00000001a6a68824 */ /* 0x100fe200078e0a0f */
[----:B----4-:R-:W-:Y:S01]  /*1c50*/  IADD3 R154, P0, PT, R155, UR8, RZ ;  /* 0x000000089b9a7c10 */ /* 0x010fe2000ff1e0ff */
[--C-:B------:R-:W-:Y:S01]  /*1c60*/  @!P4 IMAD.IADD R102, R102, 0x1, -R15.reuse ;  /* 0x000000016666c824 */ /* 0x100fe200078e0a0f */
[----:B------:R-:W-:Y:S01]  /*1c70*/  ISETP.GT.U32.AND P4, PT, R15, R171, PT ;  /* 0x000000ab0f00720c */ /* 0x000fe20003f84070 */
[--C-:B------:R-:W-:Y:S01]  /*1c80*/  @!P6 IMAD.IADD R161, R161, 0x1, -R15.reuse ;  /* 0x00000001a1a1e824 */ /* 0x100fe200078e0a0f */
[----:B------:R-:W-:Y:S01]  /*1c90*/  LEA.HI.X.SX32 R155, R155, UR9, 0x1, P0 ;  /* 0x000000099b9b7c11 */ /* 0x000fe200080f0eff */
[--C-:B------:R-:W-:Y:S01]  /*1ca0*/  @!P1 IMAD.IADD R125, R125, 0x1, -R15.reuse ;  /* 0x000000017d7d9824 */ /* 0x100fe200078e0a0f */
[C---:B------:R-:W-:Y:S01]  /*1cb0*/  ISETP.GT.U32.AND P1, PT, R15.reuse, R169, PT ;  /* 0x000000a90f00720c */ /* 0x040fe20003f24070 */
[--C-:B------:R-:W-:Y:S01]  /*1cc0*/  @!P2 IMAD.IADD R164, R164, 0x1, -R15.reuse ;  /* 0x00000001a4a4a824 */ /* 0x100fe200078e0a0f */
[----:B------:R-:W-:Y:S01]  /*1cd0*/  ISETP.GT.U32.AND P2, PT, R15, R113, PT ;  /* 0x000000710f00720c */ /* 0x000fe20003f44070 */
[--C-:B------:R-:W-:Y:S01]  /*1ce0*/  @!P3 IMAD.IADD R167, R167, 0x1, -R15.reuse ;  /* 0x00000001a7a7b824 */ /* 0x100fe200078e0a0f */
[C---:B------:R-:W-:Y:S01]  /*1cf0*/  ISETP.GT.U32.AND P3, PT, R15.reuse, R172, PT ;  /* 0x000000ac0f00720c */ /* 0x040fe20003f64070 */
[----:B------:R-:W-:Y:S01]  /*1d00*/  IMAD R199, R4, R127, RZ ;  /* 0x0000007f04c77224 */ /* 0x000fe200078e02ff */
[----:B------:R-:W-:Y:S01]  /*1d10*/  ISETP.GT.U32.AND P6, PT, R15, R170, PT ;  /* 0x000000aa0f00720c */ /* 0x000fe20003fc4070 */
[----:B------:R-:W-:Y:S01]  /*1d20*/  IMAD R19, R5, R126, RZ ;  /* 0x0000007e05137224 */ /* 0x000fe200078e02ff */
[----:B------:R-:W-:Y:S01]  /*1d30*/  ISETP.GE.AND P0, PT, R2, RZ, PT ;  /* 0x000000ff0200720c */ /* 0x000fe20003f06270 */
[----:B------:R-:W-:Y:S01]  /*1d40*/  @!P5 IMAD.IADD R174, R174, 0x1, -R15 ;  /* 0x00000001aeaed824 */ /* 0x000fe200078e0a0f */
[----:B0-----:R-:W-:Y:S01]  /*1d50*/  R2UR UR12, R8 ;  /* 0x00000000080c72ca */ /* 0x001fe200000e0000 */
[----:B------:R-:W-:Y:S01]  /*1d60*/  USHF.L.U32 UR4, UR7, 0x15, URZ ;  /* 0x0000001507047899 */ /* 0x000fe200080006ff */
[----:B------:R-:W-:Y:S01]  /*1d70*/  IADD3 R198, P5, PT, R199, UR10, RZ ;  /* 0x0000000ac7c67c10 */ /* 0x000fe2000ffbe0ff */
[----:B------:R-:W-:Y:S01]  /*1d80*/  IMAD R73, R126, 0x2, R19 ;  /* 0x000000027e497824 */ /* 0x000fe200078e0213 */
[----:B------:R-:W0:Y:S01]  /*1d90*/  LDCU UR8, c[0x0][0x3b0] ;  /* 0x00007600ff0877ac */ /* 0x000e220008000800 */
[--C-:B------:R-:W-:Y:S01]  /*1da0*/  @!P4 IMAD.IADD R171, R171, 0x1, -R15.reuse ;  /* 0x00000001ababc824 */ /* 0x100fe200078e0a0f */
[----:B------:R-:W-:Y:S01]  /*1db0*/  LEA.HI.X.SX32 R199, R199, UR11, 0x1, P5 ;  /* 0x0000000bc7c77c11 */ /* 0x000fe2000a8f0eff */
[--C-:B------:R-:W-:Y:S01]  /*1dc0*/  @!P1 IMAD.IADD R169, R169, 0x1, -R15.reuse ;  /* 0x00000001a9a99824 */ /* 0x100fe200078e0a0f */
[----:B------:R-:W-:Y:S01]  /*1dd0*/  ULOP3.LUT UR4, UR4, 0x600000, URZ, 0xc0, !UPT ;  /* 0x0060000004047892 */ /* 0x000fe2000f8ec0ff */
[--C-:B------:R-:W-:Y:S01]  /*1de0*/  @!P2 IMAD.IADD R113, R113, 0x1, -R15.reuse ;  /* 0x000000017171a824 */ /* 0x100fe200078e0a0f */
[----:B------:R-:W-:Y:S01]  /*1df0*/  BAR.SYNC.DEFER_BLOCKING 0x0 ;  /* 0x0000000000007b1d */ /* 0x000fe20000010000 */
[--C-:B------:R-:W-:Y:S01]  /*1e00*/  @!P3 IMAD.IADD R172, R172, 0x1, -R15.reuse ;  /* 0x00000001acacb824 */ /* 0x100fe200078e0a0f */
[----:B------:R-:W-:Y:S01]  /*1e10*/  ISETP.NE.AND P5, PT, R17, RZ, PT ;  /* 0x000000ff1100720c */ /* 0x000fe20003fa5270 */
[----:B------:R-:W-:Y:S01]  /*1e20*/  @!P6 IMAD.IADD R170, R170, 0x1, -R15 ;  /* 0x00000001aaaae824 */ /* 0x000fe200078e0a0f */
[----:B------:R-:W-:Y:S01]  /*1e30*/  ISETP.NE.U32.AND P4, PT, R67, RZ, PT ;  /* 0x000000ff4300720c */ /* 0x000fe20003f85070 */
[----:B------:R-:W-:Y:S01]  /*1e40*/  IMAD R103, R126, 0x2, R73 ;  /* 0x000000027e677824 */ /* 0x000fe200078e0249 */
[----:B------:R-:W-:Y:S01]  /*1e50*/  UIADD3 UR14, UPT, UPT, UR12, UR4, URZ ;  /* 0x000000040c0e7290 */ /* 0x000fe2000fffe0ff */
[----:B------:R-:W-:Y:S01]  /*1e60*/  @!P0 IMAD.MOV R10, RZ, RZ, -R10 ;  /* 0x000000ffff0a8224 */ /* 0x000fe200078e0a0a */
[----:B------:R-:W-:Y:S10]  /*1e70*/  BRA.U UP0, `(.L_x_5) ;  /* 0x0000000100187547 */ /* 0x000ff4000b800000 */
[----:B------:R-:W-:Y:S01]  /*1e80*/  ELECT P0, URZ, PT ;  /* 0x0000000000ff782f */ /* 0x000fe20003800000 */
[----:B------:R-:W-:Y:S01]  /*1e90*/  IMAD.MOV.U32 R6, RZ, RZ, 0x1 ;  /* 0x00000001ff067424 */ /* 0x000fe200078e00ff */
[----:B------:R-:W-:Y:S01]  /*1ea0*/  UMOV UR4, 0x40 ;  /* 0x0000004000047882 */ /* 0x000fe20000000000 */
[----:B------:R-:W-:Y:S01]  /*1eb0*/  UVIRTCOUNT.DEALLOC.SMPOOL 0x80 ;  /* 0x000000800000784c */ /* 0x000fe20000000000 */
[----:B------:R-:W-:-:S09]  /*1ec0*/  ULEA UR4, UR5, UR4, 0x18 ;  /* 0x0000000405047291 */ /* 0x000fd2000f8ec0ff */
[----:B------:R1:W-:Y:S03]  /*1ed0*/  @P0 STS.U8 [UR4], R6 ;  /* 0x00000006ff000988 */ /* 0x0003e60008000004 */
.L_x_5:
[----:B------:R-:W-:Y:S01]  /*1ee0*/  STTM.16dp32bit_t0_t15.x32 tmem[UR14], RZ ;  /* 0x000000ff000079ed */ /* 0x000fe20008a8000e */
[----:B------:R-:W-:Y:S01]  /*1ef0*/  STTM.16dp32bit_t16_t31.x32 tmem[UR14+0x20], RZ ;  /* 0x000020ff000079ed */ /* 0x000fe20008aa000e */
[----:B------:R-:W2:Y:S02]  /*1f00*/  FENCE.VIEW.ASYNC.T ;  /* 0x00000000000073c6 */ /* 0x000ea40000000200 */
[----:B--2---:R-:W-:Y:S01]  /*1f10*/  VOTEU.ALL UP2, P4 ;  /* 0x0000000000ff7886 */ /* 0x004fe20002040000 */
[----:B------:R-:W-:Y:S01]  /*1f20*/  IMAD R145, R126, 0x2, R103 ;  /* 0x000000027e917824 */ /* 0x000fe200078e0267 */
[----:B------:R-:W-:Y:S01]  /*1f30*/  VOTEU.ALL UP3, P4 ;  /* 0x0000000000ff7886 */ /* 0x000fe20002060000 */
[----:B------:R-:W-:Y:S02]  /*1f40*/  SEL R15, R168, R10, !P5 ;  /* 0x0000000aa80f7207 */ /* 0x000fe40006800000 */
[----:B------:R-:W-:-:S04]  /*1f50*/  @!UP2 UIADD3 UR4, UPT, UPT, -UR6, 0x100000, URZ ;  /* 0x001000000604a890 */ /* 0x000fc8000fffe1ff */
[----:B------:R-:W-:Y:S02]  /*1f60*/  @!UP2 USHF.L.U32 UR5, UR4, 0xb, URZ ;  /* 0x0000000b0405a899 */ /* 0x000fe400080006ff */
[----:B------:R-:W-:Y:S01]  /*1f70*/  @!UP2 USHF.L.U32 UR4, UR4, 0x1, URZ ;  /* 0x000000010404a899 */ /* 0x000fe200080006ff */
[----:B------:R-:W-:Y:S01]  /*1f80*/  BAR.SYNC.DEFER_BLOCKING 0x0 ;  /* 0x0000000000007b1d */ /* 0x000fe20000010000 */
[C---:B------:R-:W-:Y:S01]  /*1f90*/  IMAD R21, R126.reuse, 0x2, R145 ;  /* 0x000000027e157824 */ /* 0x040fe200078e0291 */
[----:B------:R-:W-:Y:S01]  /*1fa0*/  PLOP3.LUT P0, PT, PT, PT, UP1, 0x80, 0x8 ;  /* 0x000000000008781c */ /* 0x000fe20003f0f018 */
[----:B0-----:R-:W-:Y:S01]  /*1fb0*/  IMAD R15, R15, UR8, RZ ;  /* 0x000000080f0f7c24 */ /* 0x001fe2000f8e02ff */
[----:B------:R-:W-:Y:S01]  /*1fc0*/  PLOP3.LUT P1, PT, PT, PT, UP1, 0x80, 0x8 ;  /* 0x000000000008781c */ /* 0x000fe20003f2f018 */
[----:B------:R-:W-:Y:S01]  /*1fd0*/  IMAD R75, R126, 0x2, R21 ;  /* 0x000000027e4b7824 */ /* 0x000fe200078e0215 */
[----:B------:R-:W-:Y:S02]  /*1fe0*/  ISETP.LT.AND P0, PT, R4, UR29, P0 ;  /* 0x0000001d04007c0c */ /* 0x000fe40008701270 */
[----:B-1----:R-:W-:Y:S01]  /*1ff0*/  IADD3 R6, P2, PT, R15, R198, RZ ;  /* 0x000000c60f067210 */ /* 0x002fe20007f5e0ff */
[----:B------:R-:W-:Y:S01]  /*2000*/  IMAD R109, R126, 0x2, R75 ;  /* 0x000000027e6d7824 */ /* 0x000fe200078e024b */
[----:B------:R-:W-:-:S02]  /*2010*/  ISETP.LT.AND P1, PT, R5, UR29, P1 ;  /* 0x0000001d05007c0c */ /* 0x000fc40008f21270 */
[----:B------:R-:W-:Y:S01]  /*2020*/  LEA.HI.X.SX32 R15, R15, R199, 0x1, P2 ;  /* 0x000000c70f0f7211 */ /* 0x000fe200010f0eff */
[----:B------:R-:W-:-:S04]  /*2030*/  IMAD R23, R126, 0x4, R109 ;  /* 0x000000047e177824 */ /* 0x000fc800078e026d */
[C---:B------:R-:W-:Y:S01]  /*2040*/  IMAD R81, R126.reuse, 0x2, R23 ;  /* 0x000000027e517824 */ /* 0x040fe200078e0217 */
[C---:B------:R-:W-:Y:S01]  /*2050*/  LOP3.LUT R10, R5.reuse, 0x10, RZ, 0xfc, !PT ;  /* 0x00000010050a7812 */ /* 0x040fe200078efcff */
[----:B------:R-:W-:Y:S01]  /*2060*/  @P0 IMAD.MOV.U32 R14, RZ, RZ, R6 ;  /* 0x000000ffff0e0224 */ /* 0x000fe200078e0006 */
[----:B------:R-:W0:Y:S02]  /*2070*/  FENCE.VIEW.ASYNC.S ;  /* 0x00000000000073c6 */ /* 0x000e240000000000 */
[----:B0-----:R0:W1:Y:S02]  /*2080*/  @!UP3 SYNCS.EXCH.64 URZ, [UR15], UR4 ;  /* 0x000000040fffb5b2 */ /* 0x0010640008000100 */
[----:B-1----:R-:W-:Y:S01]  /*2090*/  BAR.SYNC.DEFER_BLOCKING 0x0 ;  /* 0x0000000000007b1d */ /* 0x002fe20000010000 */
[C---:B------:R-:W-:Y:S01]  /*20a0*/  IMAD R111, R126.reuse, 0x2, R81 ;  /* 0x000000027e6f7824 */ /* 0x040fe200078e0251 */
[----:B------:R-:W-:Y:S02]  /*20b0*/  PLOP3.LUT P3, PT, PT, PT, UP1, 0x80, 0x8 ;  /* 0x000000000008781c */ /* 0x000fe40003f6f018 */
[----:B------:R-:W-:Y:S01]  /*20c0*/  LOP3.LUT R8, R5, 0x8, RZ, 0xfc, !PT ;  /* 0x0000000805087812 */ /* 0x000fe200078efcff */
[----:B------:R-:W-:Y:S01]  /*20d0*/  IMAD R147, R126, 0x2, R111 ;  /* 0x000000027e937824 */ /* 0x000fe200078e026f */
[----:B------:R-:W-:-:S02]  /*20e0*/  IADD3 R12, P6, PT, R19, R154, RZ ;  /* 0x0000009a130c7210 */ /* 0x000fc40007fde0ff */
[----:B------:R-:W-:Y:S01]  /*20f0*/  PLOP3.LUT P2, PT, PT, PT, UP1, 0x80, 0x8 ;  /* 0x000000000008781c */ /* 0x000fe20003f4f018 */
[----:B------:R-:W-:Y:S01]  /*2100*/  IMAD R25, R126, 0x2, R147 ;  /* 0x000000027e197824 */ /* 0x000fe200078e0293 */
[----:B------:R-:W-:Y:S01]  /*2110*/  ISETP.LT.AND P3, PT, R10, UR29, P3 ;  /* 0x0000001d0a007c0c */ /* 0x000fe20009f61270 */
[----:B------:R-:W-:Y:S01]  /*2120*/  @P1 IMAD.MOV.U32 R16, RZ, RZ, R12 ;  /* 0x000000ffff101224 */ /* 0x000fe200078e000c */
[----:B------:R-:W-:Y:S02]  /*2130*/  PRMT R209, RZ, 0x7610, R209 ;  /* 0x00007610ffd17816 */ /* 0x000fe400000000d1 */
[----:B------:R-:W-:Y:S02]  /*2140*/  ISETP.LT.AND P2, PT, R8, UR29, P2 ;  /* 0x0000001d08007c0c */ /* 0x000fe40009741270 */
[----:B------:R-:W-:Y:S01]  /*2150*/  LEA.HI.X.SX32 R17, R19, R155, 0x1, P6 ;  /* 0x0000009b13117211 */ /* 0x000fe200030f0eff */
[----:B------:R-:W-:Y:S01]  /*2160*/  IMAD R83, R126, 0x2, R25 ;  /* 0x000000027e537824 */ /* 0x000fe200078e0219 */
[----:B------:R-:W-:-:S03]  /*2170*/  PRMT R205, RZ, 0x7610, R205 ;  /* 0x00007610ffcd7816 */ /* 0x000fc600000000cd */
[C---:B------:R-:W-:Y:S01]  /*2180*/  IMAD R117, R126.reuse, 0x2, R83 ;  /* 0x000000027e757824 */ /* 0x040fe200078e0253 */
[----:B------:R1:W2:Y:S04]  /*2190*/  @P0 LDG.E.U8 R246, desc[UR26][R14.64] ;  /* 0x0000001a0ef60981 */ /* 0x0002a8000c1e1100 */
[----:B------:R3:W4:Y:S01]  /*21a0*/  @P1 LDG.E.U8 R209, desc[UR26][R16.64] ;  /* 0x0000001a10d11981 */ /* 0x000722000c1e1100 */
[----:B------:R-:W-:Y:S02]  /*21b0*/  PRMT R207, RZ, 0x7610, R207 ;  /* 0x00007610ffcf7816 */ /* 0x000fe400000000cf */
[-C--:B-1----:R-:W-:Y:S02]  /*21c0*/  IADD3 R14, P6, PT, R21, R154.reuse, RZ ;  /* 0x0000009a150e7210 */ /* 0x082fe40007fde0ff */
[----:B---3--:R-:W-:Y:S01]  /*21d0*/  IADD3 R16, P1, PT, R23, R154, RZ ;  /* 0x0000009a17107210 */ /* 0x008fe20007f3e0ff */
[----:B------:R-:W-:Y:S01]  /*21e0*/  IMAD R27, R126, 0x4, R117 ;  /* 0x000000047e1b7824 */ /* 0x000fe200078e0275 */
[-C--:B------:R-:W-:Y:S01]  /*21f0*/  LEA.HI.X.SX32 R19, R21, R155.reuse, 0x1, P6 ;  /* 0x0000009b15137211 */ /* 0x080fe200030f0eff */
[----:B------:R-:W-:Y:S01]  /*2200*/  @P2 IMAD.MOV.U32 R18, RZ, RZ, R14 ;  /* 0x000000ffff122224 */ /* 0x000fe200078e000e */
[----:B------:R-:W-:Y:S01]  /*2210*/  LEA.HI.X.SX32 R21, R23, R155, 0x1, P1 ;  /* 0x0000009b17157211 */ /* 0x000fe200008f0eff */
[----:B------:R-:W-:-:S02]  /*2220*/  @P3 IMAD.MOV.U32 R20, RZ, RZ, R16 ;  /* 0x000000ffff143224 */ /* 0x000fc400078e0010 */
[----:B------:R-:W-:Y:S01]  /*2230*/  IMAD R89, R126, 0x2, R27 ;  /* 0x000000027e597824 */ /* 0x000fe200078e021b */
[----:B------:R1:W3:Y:S01]  /*2240*/  @P2 LDG.E.U8 R207, desc[UR26][R18.64] ;  /* 0x0000001a12cf2981 */ /* 0x0002e2000c1e1100 */
[----:B------:R-:W-:-:S03]  /*2250*/  PLOP3.LUT P1, PT, PT, PT, UP1, 0x80, 0x8 ;  /* 0x000000000008781c */ /* 0x000fc60003f2f018 */
[----:B------:R5:W2:Y:S01]  /*2260*/  @P3 LDG.E.U8 R205, desc[UR26][R20.64] ;  /* 0x0000001a14cd3981 */ /* 0x000aa2000c1e1100 */
[----:B------:R-:W-:Y:S01]  /*2270*/  PLOP3.LUT P2, PT, PT, PT, UP1, 0x80, 0x8 ;  /* 0x000000000008781c */ /* 0x000fe20003f4f018 */
[C---:B------:R-:W-:Y:S01]  /*2280*/  IMAD R121, R126.reuse, 0x2, R89 ;  /* 0x000000027e797824 */ /* 0x040fe200078e0259 */
[C---:B-1----:R-:W-:Y:S02]  /*2290*/  LOP3.LUT R18, R5.reuse, 0x18, RZ, 0xfc, !PT ;  /* 0x0000001805127812 */ /* 0x042fe400078efcff */
[----:B-----5:R-:W-:Y:S01]  /*22a0*/  LOP3.LUT R20, R5, 0x20, RZ, 0xfc, !PT ;  /* 0x0000002005147812 */ /* 0x020fe200078efcff */
[----:B------:R-:W-:Y:S01]  /*22b0*/  IMAD R151, R126, 0x2, R121 ;  /* 0x000000027e977824 */ /* 0x000fe200078e0279 */
[----:B------:R-:W-:Y:S02]  /*22c0*/  ISETP.LT.AND P2, PT, R18, UR29, P2 ;  /* 0x0000001d12007c0c */ /* 0x000fe40009741270 */
[----:B------:R-:W-:Y:S01]  /*22d0*/  ISETP.LT.AND P1, PT, R20, UR29, P1 ;  /* 0x0000001d14007c0c */ /* 0x000fe20008f21270 */
[----:B------:R-:W-:Y:S01]  /*22e0*/  IMAD R29, R126, 0x2, R151 ;  /* 0x000000027e1d7824 */ /* 0x000fe200078e0297 */
[----:B------:R-:W-:-:S02]  /*22f0*/  IADD3 R22, P3, PT, R25, R154, RZ ;  /* 0x0000009a19167210 */ /* 0x000fc40007f7e0ff */
[----:B------:R-:W-:Y:S02]  /*2300*/  PRMT R203, RZ, 0x7610, R203 ;  /* 0x00007610ffcb7816 */ /* 0x000fe400000000cb */
[----:B------:R-:W-:Y:S01]  /*2310*/  IADD3 R24, P6, PT, R27, R154, RZ ;  /* 0x0000009a1b187210 */ /* 0x000fe20007fde0ff */
[C---:B------:R-:W-:Y:S01]  /*2320*/  IMAD R91, R126.reuse, 0x2, R29 ;  /* 0x000000027e5b7824 */ /* 0x040fe200078e021d */
[-C--:B------:R-:W-:Y:S02]  /*2330*/  LEA.HI.X.SX32 R23, R25, R155.reuse, 0x1, P3 ;  /* 0x0000009b19177211 */ /* 0x080fe400018f0eff */
[----:B------:R-:W-:Y:S02]  /*2340*/  LOP3.LUT R25, R5, 0x28, RZ, 0xfc, !PT ;  /* 0x0000002805197812 */ /* 0x000fe400078efcff */
[----:B------:R-:W-:Y:S01]  /*2350*/  PLOP3.LUT P3, PT, PT, PT, UP1, 0x80, 0x8 ;  /* 0x000000000008781c */ /* 0x000fe20003f6f018 */
[----:B------:R-:W-:Y:S01]  /*2360*/  @P1 IMAD.MOV.U32 R26, RZ, RZ, R24 ;  /* 0x000000ffff1a1224 */ /* 0x000fe200078e0018 */
[----:B------:R-:W-:Y:S01]  /*2370*/  PRMT R165, RZ, 0x7610, R165 ;  /* 0x00007610ffa57816 */ /* 0x000fe200000000a5 */
[----:B------:R-:W5:Y:S01]  /*2380*/  @P2 LDG.E.U8 R203, desc[UR26][R22.64] ;  /* 0x0000001a16cb2981 */ /* 0x000f62000c1e1100 */
[----:B------:R-:W-:Y:S01]  /*2390*/  LEA.HI.X.SX32 R27, R27, R155, 0x1, P6 ;  /* 0x0000009b1b1b7211 */ /* 0x000fe200030f0eff */
[----:B------:R-:W-:Y:S01]  /*23a0*/  IMAD R123, R126, 0x2, R91 ;  /* 0x000000027e7b7824 */ /* 0x000fe200078e025b */
[----:B------:R-:W-:-:S02]  /*23b0*/  ISETP.LT.AND P2, PT, R25, UR29, P3 ;  /* 0x0000001d19007c0c */ /* 0x000fc40009f41270 */
[----:B------:R-:W-:Y:S01]  /*23c0*/  ISETP.GE.AND P3, PT, R38, RZ, PT ;  /* 0x000000ff2600720c */ /* 0x000fe20003f66270 */
[----:B------:R1:W2:Y:S01]  /*23d0*/  @P1 LDG.E.U8 R165, desc[UR26][R26.64] ;  /* 0x0000001a1aa51981 */ /* 0x0002a2000c1e1100 */
[----:B------:R-:W-:-:S04]  /*23e0*/  IMAD R33, R126, 0x4, R123 ;  /* 0x000000047e217824 */ /* 0x000fc800078e027b */
[----:B------:R-:W-:Y:S01]  /*23f0*/  IMAD R97, R126, 0x2, R33 ;  /* 0x000000027e617824 */ /* 0x000fe200078e0221 */
[----:B-1----:R-:W-:-:S03]  /*2400*/  IADD3 R26, P6, PT, R29, R154, RZ ;  /* 0x0000009a1d1a7210 */ /* 0x002fc60007fde0ff */
[C---:B------:R-:W-:Y:S01]  /*2410*/  IMAD R129, R126.reuse, 0x2, R97 ;  /* 0x000000027e817824 */ /* 0x040fe200078e0261 */
[----:B------:R-:W-:Y:S01]  /*2420*/  LEA.HI.X.SX32 R29, R29, R155, 0x1, P6 ;  /* 0x0000009b1d1d7211 */ /* 0x000fe200030f0eff */
[----:B------:R-:W-:Y:S01]  /*2430*/  IMAD.MOV.U32 R31, RZ, RZ, R30 ;  /* 0x000000ffff1f7224 */ /* 0x000fe200078e001e */
[----:B------:R-:W-:Y:S01]  /*2440*/  PRMT R214, RZ, 0x7610, R214 ;  /* 0x00007610ffd67816 */ /* 0x000fe200000000d6 */
[----:B------:R-:W-:Y:S02]  /*2450*/  @P2 IMAD.MOV.U32 R34, RZ, RZ, R26 ;  /* 0x000000ffff222224 */ /* 0x000fe400078e001a */
[----:B------:R-:W-:Y:S02]  /*2460*/  @P2 IMAD.MOV.U32 R35, RZ, RZ, R29 ;  /* 0x000000ffff232224 */ /* 0x000fe400078e001d */
[C---:B------:R-:W-:Y:S02]  /*2470*/  IMAD R153, R126.reuse, 0x2, R129 ;  /* 0x000000027e997824 */ /* 0x040fe400078e0281 */
[----:B------:R-:W-:Y:S01]  /*2480*/  @!P3 IMAD.MOV R31, RZ, RZ, -R31 ;  /* 0x000000ffff1fb224 */ /* 0x000fe200078e0a1f */
[----:B------:R1:W2:Y:S01]  /*2490*/  @P2 LDG.E.U8 R214, desc[UR26][R34.64] ;  /* 0x0000001a22d62981 */ /* 0x0002a2000c1e1100 */
[----:B------:R-:W-:Y:S01]  /*24a0*/  IADD3 R30, P2, PT, R33, R154, RZ ;  /* 0x0000009a211e7210 */ /* 0x000fe20007f5e0ff */
[----:B------:R-:W-:Y:S01]  /*24b0*/  IMAD R99, R126, 0x2, R153 ;  /* 0x000000027e637824 */ /* 0x000fe200078e0299 */
[----:B------:R-:W-:-:S02]  /*24c0*/  LOP3.LUT R28, R5, 0x30, RZ, 0xfc, !PT ;  /* 0x00000030051c7812 */ /* 0x000fc400078efcff */
[----:B------:R-:W-:Y:S02]  /*24d0*/  PLOP3.LUT P1, PT, PT, PT, UP1, 0x80, 0x8 ;  /* 0x000000000008781c */ /* 0x000fe40003f2f018 */
[----:B------:R-:W-:Y:S02]  /*24e0*/  SEL R69, R168, R31, !P5 ;  /* 0x0000001fa8457207 */ /* 0x000fe40006800000 */
[----:B------:R-:W-:Y:S02]  /*24f0*/  ISETP.GE.AND P3, PT, R42, RZ, PT ;  /* 0x000000ff2a00720c */ /* 0x000fe40003f66270 */
[----:B------:R-:W-:Y:S02]  /*2500*/  LEA.HI.X.SX32 R31, R33, R155, 0x1, P2 ;  /* 0x0000009b211f7211 */ /* 0x000fe400010f0eff */
[----:B-1----:R-:W-:Y:S02]  /*2510*/  IADD3 R34, P2, PT, R99, R154, RZ ;  /* 0x0000009a63227210 */ /* 0x002fe40007f5e0ff */
[----:B------:R-:W-:-:S02]  /*2520*/  ISETP.LT.AND P1, PT, R28, UR29, P1 ;  /* 0x0000001d1c007c0c */ /* 0x000fc40008f21270 */
[----:B------:R-:W-:Y:S02]  /*2530*/  LEA.HI.X.SX32 R35, R99, R155, 0x1, P2 ;  /* 0x0000009b63237211 */ /* 0x000fe400010f0eff */
[----:B------:R-:W-:Y:S02]  /*2540*/  LOP3.LUT R33, R5, 0x2, RZ, 0xfc, !PT ;  /* 0x0000000205217812 */ /* 0x000fe400078efcff */
[----:B------:R-:W-:Y:S01]  /*2550*/  PLOP3.LUT P2, PT, PT, PT, UP1, 0x80, 0x8 ;  /* 0x000000000008781c */ /* 0x000fe20003f4f018 */
[----:B------:R-:W-:Y:S01]  /*2560*/  IMAD.MOV.U32 R71, RZ, RZ, R70 ;  /* 0x000000ffff477224 */ /* 0x000fe200078e0046 */
[----:B------:R-:W-:Y:S02]  /*2570*/  PRMT R212, RZ, 0x7610, R212 ;  /* 0x00007610ffd47816 */ /* 0x000fe400000000d4 */
[----:B------:R-:W-:Y:S01]  /*2580*/  ISETP.LT.AND P2, PT, R33, UR29, P2 ;  /* 0x0000001d21007c0c */ /* 0x000fe20009741270 */
[----:B------:R-:W-:Y:S01]  /*2590*/  @!P3 IMAD.MOV R71, RZ, RZ, -R71 ;  /* 0x000000ffff47b224 */ /* 0x000fe200078e0a47 */
[----:B------:R-:W-:-:S02]  /*25a0*/  LOP3.LUT R32, R5, 0x38, RZ, 0xfc, !PT ;  /* 0x0000003805207812 */ /* 0x000fc400078efcff */
[----:B------:R-:W-:Y:S01]  /*25b0*/  PLOP3.LUT P6, PT, PT, PT, UP1, 0x80, 0x8 ;  /* 0x000000000008781c */ /* 0x000fe20003fcf018 */
[----:B------:R-:W2:Y:S01]  /*25c0*/  @P1 LDG.E.U8 R212, desc[UR26][R30.64] ;  /* 0x0000001a1ed41981 */ /* 0x000ea2000c1e1100 */
[C---:B------:R-:W-:Y:S02]  /*25d0*/  IADD3 R70, P3, PT, R73.reuse, R154, RZ ;  /* 0x0000009a49467210 */ /* 0x040fe40007f7e0ff */
[----:B------:R-:W-:Y:S02]  /*25e0*/  ISETP.LT.AND P1, PT, R32, UR29, P6 ;  /* 0x0000001d20007c0c */ /* 0x000fe4000b721270 */
[----:B------:R-:W-:Y:S02]  /*25f0*/  SEL R77, R168, R71, !P5 ;  /* 0x00000047a84d7207 */ /* 0x000fe40006800000 */
[----:B------:R-:W-:Y:S02]  /*2600*/  PRMT R208, RZ, 0x7610, R208 ;  /* 0x00007610ffd07816 */ /* 0x000fe400000000d0 */
[----:B------:R-:W-:-:S02]  /*2610*/  LEA.HI.X.SX32 R71, R73, R155, 0x1, P3 ;  /* 0x0000009b49477211 */ /* 0x000fc400018f0eff */
[----:B------:R-:W-:Y:S02]  /*2620*/  ISETP.GE.AND P3, PT, R46, RZ, PT ;  /* 0x000000ff2e00720c */ /* 0x000fe40003f66270 */
[----:B------:R-:W-:Y:S01]  /*2630*/  PRMT R210, RZ, 0x7610, R210 ;  /* 0x00007610ffd27816 */ /* 0x000fe200000000d2 */
[----:B------:R-:W2:Y:S01]  /*2640*/  @P2 LDG.E.U8 R208, desc[UR26][R70.64] ;  /* 0x0000001a46d02981 */ /* 0x000ea2000c1e1100 */
[----:B------:R-:W-:Y:S02]  /*2650*/  IADD3 R74, P2, PT, R75, R154, RZ ;  /* 0x0000009a4b4a7210 */ /* 0x000fe40007f5e0ff */
[----:B------:R-:W-:Y:S02]  /*2660*/  LOP3.LUT R73, R5, 0x12, RZ, 0xfc, !PT ;  /* 0x0000001205497812 */ /* 0x000fe400078efcff */
[----:B------:R-:W-:Y:S01]  /*2670*/  LEA.HI.X.SX32 R75, R75, R155, 0x1, P2 ;  /* 0x0000009b4b4b7211 */ /* 0x000fe200010f0eff */
[----:B------:R-:W2:Y:S01]  /*2680*/  @P1 LDG.E.U8 R210, desc[UR26][R34.64] ;  /* 0x0000001a22d21981 */ /* 0x000ea2000c1e1100 */
[----:B------:R-:W-:Y:S01]  /*2690*/  PLOP3.LUT P2, PT, PT, PT, UP1, 0x80, 0x8 ;  /* 0x000000000008781c */ /* 0x000fe20003f4f018 */
[----:B------:R-:W-:Y:S01]  /*26a0*/  IMAD.MOV.U32 R79, RZ, RZ, R78 ;  /* 0x000000ffff4f7224 */ /* 0x000fe200078e004e */
[----:B------:R-:W-:-:S02]  /*26b0*/  LOP3.LUT R72, R5, 0xa, RZ, 0xfc, !PT ;  /* 0x0000000a05487812 */ /* 0x000fc400078efcff */
[----:B------:R-:W-:Y:S02]  /*26c0*/  PLOP3.LUT P1, PT, PT, PT, UP1, 0x80, 0x8 ;  /* 0x000000000008781c */ /* 0x000fe40003f2f018 */
[----:B------:R-:W-:Y:S01]  /*26d0*/  ISETP.LT.AND P2, PT, R73, UR29, P2 ;  /* 0x0000001d49007c0c */ /* 0x000fe20009741270 */
[----:B------:R-:W-:Y:S01]  /*26e0*/  @!P3 IMAD.MOV R79, RZ, RZ, -R79 ;  /* 0x000000ffff4fb224 */ /* 0x000fe200078e0a4f */
[----:B------:R-:W-:Y:S02]  /*26f0*/  ISETP.LT.AND P1, PT, R72, UR29, P1 ;  /* 0x0000001d48007c0c */ /* 0x000fe40008f21270 */
[----:B------:R-:W-:Y:S02]  /*2700*/  IADD3 R78, P3, PT, R81, R154, RZ ;  /* 0x0000009a514e7210 */ /* 0x000fe40007f7e0ff */
[----:B------:R-:W-:Y:S02]  /*2710*/  SEL R85, R168, R79, !P5 ;  /* 0x0000004fa8557207 */ /* 0x000fe40006800000 */
[----:B------:R-:W-:-:S02]  /*2720*/  PRMT R204, RZ, 0x7610, R204 ;  /* 0x00007610ffcc7816 */ /* 0x000fc400000000cc */
[----:B------:R-:W-:Y:S02]  /*2730*/  LEA.HI.X.SX32 R79, R81, R155, 0x1, P3 ;  /* 0x0000009b514f7211 */ /* 0x000fe400018f0eff */
[----:B------:R-:W-:Y:S02]  /*2740*/  PRMT R206, RZ, 0x7610, R206 ;  /* 0x00007610ffce7816 */ /* 0x000fe400000000ce */
[----:B------:R-:W-:Y:S01]  /*2750*/  ISETP.GE.AND P3, PT, R50, RZ, PT ;  /* 0x000000ff3200720c */ /* 0x000fe20003f66270 */
[----:B------:R-:W2:Y:S01]  /*2760*/  @P2 LDG.E.U8 R204, desc[UR26][R78.64] ;  /* 0x0000001a4ecc2981 */ /* 0x000ea2000c1e1100 */
[----:B------:R-:W-:Y:S02]  /*2770*/  IADD3 R82, P2, PT, R83, R154, RZ ;  /* 0x0000009a53527210 */ /* 0x000fe40007f5e0ff */
[----:B------:R-:W-:Y:S01]  /*2780*/  LOP3.LUT R80, R5, 0x1a, RZ, 0xfc, !PT ;  /* 0x0000001a05507812 */ /* 0x000fe200078efcff */
[----:B------:R-:W2:Y:S01]  /*2790*/  @P1 LDG.E.U8 R206, desc[UR26][R74.64] ;  /* 0x0000001a4ace1981 */ /* 0x000ea2000c1e1100 */
[----:B------:R-:W-:-:S02]  /*27a0*/  PLOP3.LUT P1, PT, PT, PT, UP1, 0x80, 0x8 ;  /* 0x000000000008781c */ /* 0x000fc40003f2f018 */
[----:B------:R-:W-:Y:S02]  /*27b0*/  LEA.HI.X.SX32 R83, R83, R155, 0x1, P2 ;  /* 0x0000009b53537211 */ /* 0x000fe400010f0eff */
[----:B------:R-:W-:Y:S02]  /*27c0*/  LOP3.LUT R81, R5, 0x22, RZ, 0xfc, !PT ;  /* 0x0000002205517812 */ /* 0x000fe400078efcff */
[----:B------:R-:W-:Y:S01]  /*27d0*/  PLOP3.LUT P2, PT, PT, PT, UP1, 0x80, 0x8 ;  /* 0x000000000008781c */ /* 0x000fe20003f4f018 */
[----:B------:R-:W-:Y:S01]  /*27e0*/  IMAD.MOV.U32 R87, RZ, RZ, R86 ;  /* 0x000000ffff577224 */ /* 0x000fe200078e0056 */
[----:B------:R-:W-:Y:S02]  /*27f0*/  ISETP.LT.AND P1, PT, R80, UR29, P1 ;  /* 0x0000001d50007c0c */ /* 0x000fe40008f21270 */
[----:B------:R-:W-:Y:S01]  /*2800*/  ISETP.LT.AND P2, PT, R81, UR29, P2 ;  /* 0x0000001d51007c0c */ /* 0x000fe20009741270 */
[----:B------:R-:W-:Y:S01]  /*2810*/  @!P3 IMAD.MOV R87, RZ, RZ, -R87 ;  /* 0x000000ffff57b224 */ /* 0x000fe200078e0a57 */
[----:B------:R-:W-:-:S02]  /*2820*/  PRMT R241, RZ, 0x7610, R241 ;  /* 0x00007610fff17816 */ /* 0x000fc400000000f1 */
[C---:B------:R-:W-:Y:S02]  /*2830*/  IADD3 R86, P3, PT, R89.reuse, R154, RZ ;  /* 0x0000009a59567210 */ /* 0x040fe40007f7e0ff */
[----:B------:R-:W-:Y:S02]  /*2840*/  SEL R93, R168, R87, !P5 ;  /* 0x00000057a85d7207 */ /* 0x000fe40006800000 */
[----:B------:R-:W-:Y:S02]  /*2850*/  PRMT R200, RZ, 0x7610, R200 ;  /* 0x00007610ffc87816 */ /* 0x000fe400000000c8 */
[----:B------:R-:W-:Y:S01]  /*2860*/  LEA.HI.X.SX32 R87, R89, R155, 0x1, P3 ;  /* 0x0000009b59577211 */ /* 0x000fe200018f0eff */
[----:B------:R-:W2:Y:S01]  /*2870*/  @P1 LDG.E.U8 R241, desc[UR26][R82.64] ;  /* 0x0000001a52f11981 */ /* 0x000ea2000c1e1100 */
[----:B------:R-:W-:Y:S02]  /*2880*/  LOP3.LUT R88, R5, 0x2a, RZ, 0xfc, !PT ;  /* 0x0000002a05587812 */ /* 0x000fe400078efcff */
[----:B------:R-:W-:Y:S01]  /*2890*/  PLOP3.LUT P1, PT, PT, PT, UP1, 0x80, 0x8 ;  /* 0x000000000008781c */ /* 0x000fe20003f2f018 */
[----:B------:R-:W2:Y:S01]  /*28a0*/  @P2 LDG.E.U8 R200, desc[UR26][R86.64] ;  /* 0x0000001a56c82981 */ /* 0x000ea2000c1e1100 */
[----:B------:R-:W-:-:S02]  /*28b0*/  ISETP.GE.AND P3, PT, R54, RZ, PT ;  /* 0x000000ff3600720c */ /* 0x000fc40003f66270 */
[C---:B------:R-:W-:Y:S02]  /*28c0*/  IADD3 R90, P2, PT, R91.reuse, R154, RZ ;  /* 0x0000009a5b5a7210 */ /* 0x040fe40007f5e0ff */
[----:B------:R-:W-:Y:S02]  /*28d0*/  ISETP.LT.AND P1, PT, R88, UR29, P1 ;  /* 0x0000001d58007c0c */ /* 0x000fe40008f21270 */
[----:B------:R-:W-:Y:S02]  /*28e0*/  LEA.HI.X.SX32 R91, R91, R155, 0x1, P2 ;  /* 0x0000009b5b5b7211 */ /* 0x000fe400010f0eff */
[----:B------:R-:W-:Y:S02]  /*28f0*/  LOP3.LUT R89, R5, 0x32, RZ, 0xfc, !PT ;  /* 0x0000003205597812 */ /* 0x000fe400078efcff */
[----:B------:R-:W-:Y:S01]  /*2900*/  PLOP3.LUT P2, PT, PT, PT, UP1, 0x80, 0x8 ;  /* 0x000000000008781c */ /* 0x000fe20003f4f018 */
[----:B------:R-:W-:Y:S01]  /*2910*/  IMAD.MOV.U32 R95, RZ, RZ, R94 ;  /* 0x000000ffff5f7224 */ /* 0x000fe200078e005e */
[----:B------:R-:W-:-:S02]  /*2920*/  PRMT R247, RZ, 0x7610, R247 ;  /* 0x00007610fff77816 */ /* 0x000fc400000000f7 */
[----:B------:R-:W-:Y:S01]  /*2930*/  ISETP.LT.AND P2, PT, R89, UR29, P2 ;  /* 0x0000001d59007c0c */ /* 0x000fe20009741270 */
[----:B------:R-:W-:Y:S01]  /*2940*/  @!P3 IMAD.MOV R95, RZ, RZ, -R95 ;  /* 0x000000ffff5fb224 */ /* 0x000fe200078e0a5f */
[C---:B------:R-:W-:Y:S02]  /*2950*/  IADD3 R94, P3, PT, R97.reuse, R154, RZ ;  /* 0x0000009a615e7210 */ /* 0x040fe40007f7e0ff */
[----:B------:R-:W2:Y:S01]  /*2960*/  @P1 LDG.E.U8 R247, desc[UR26][R90.64] ;  /* 0x0000001a5af71981 */ /* 0x000ea2000c1e1100 */
[----:B------:R-:W-:Y:S02]  /*2970*/  PRMT R245, RZ, 0x7610, R245 ;  /* 0x00007610fff57816 */ /* 0x000fe400000000f5 */
[----:B------:R-:W-:Y:S01]  /*2980*/  SEL R101, R168, R95, !P5 ;  /* 0x0000005fa8657207 */ /* 0x000fe20006800000 */
[----:B------:R-:W-:Y:S01]  /*2990*/  IMAD R135, R126, 0x2, R99 ;  /* 0x000000027e877824 */ /* 0x000fe200078e0263 */
[----:B------:R-:W-:Y:S01]  /*29a0*/  LEA.HI.X.SX32 R95, R97, R155, 0x1, P3 ;  /* 0x0000009b615f7211 */ /* 0x000fe200018f0eff */
[----:B------:R-:W-:Y:S01]  /*29b0*/  IMAD R69, R69, UR8, RZ ;  /* 0x0000000845457c24 */ /* 0x000fe2000f8e02ff */
[----:B------:R-:W-:-:S03]  /*29c0*/  ISETP.GE.AND P3, PT, R58, RZ, PT ;  /* 0x000000ff3a00720c */ /* 0x000fc60003f66270 */
[----:B------:R-:W2:Y:S01]  /*29d0*/  @P2 LDG.E.U8 R245, desc[UR26][R94.64] ;  /* 0x0000001a5ef52981 */ /* 0x000ea2000c1e1100 */
[----:B------:R-:W-:Y:S02]  /*29e0*/  IADD3 R98, P2, PT, R135, R154, RZ ;  /* 0x0000009a87627210 */ /* 0x000fe40007f5e0ff */
[----:B------:R-:W-:Y:S02]  /*29f0*/  LOP3.LUT R96, R5, 0x3a, RZ, 0xfc, !PT ;  /* 0x0000003a05607812 */ /* 0x000fe400078efcff */
[----:B------:R-:W-:Y:S01]  /*2a00*/  PLOP3.LUT P1, PT, PT, PT, UP1, 0x80, 0x8 ;  /* 0x000000000008781c */ /* 0x000fe20003f2f018 */
[----:B------:R-:W-:Y:S01]  /*2a10*/  IMAD R77, R77, UR8, RZ ;  /* 0x000000084d4d7c24 */ /* 0x000fe2000f8e02ff */
[----:B------:R-:W-:Y:S02]  /*2a20*/  LEA.HI.X.SX32 R99, R135, R155, 0x1, P2 ;  /* 0x0000009b87637211 */ /* 0x000fe400010f0eff */
[----:B------:R-:W-:Y:S02]  /*2a30*/  IADD3 R68, P6, PT, R69, R198, RZ ;  /* 0x000000c645447210 */ /* 0x000fe40007fde0ff */
[----:B------:R-:W-:-:S02]  /*2a40*/  ISETP.LT.AND P1, PT, R96, UR29, P1 ;  /* 0x0000001d60007c0c */ /* 0x000fc40008f21270 */
[----:B------:R-:W-:Y:S02]  /*2a50*/  LOP3.LUT R97, R5, 0x4, RZ, 0xfc, !PT ;  /* 0x0000000405617812 */ /* 0x000fe400078efcff */
[----:B------:R-:W-:Y:S01]  /*2a60*/  PLOP3.LUT P2, PT, PT, PT, UP1, 0x80, 0x8 ;  /* 0x000000000008781c */ /* 0x000fe20003f4f018 */
[----:B------:R-:W-:Y:S01]  /*2a70*/  IMAD.MOV.U32 R105, RZ, RZ, R102 ;  /* 0x000000ffff697224 */ /* 0x000fe200078e0066 */
[----:B------:R-:W-:Y:S01]  /*2a80*/  LEA.HI.X.SX32 R69, R69, R199, 0x1, P6 ;  /* 0x000000c745457211 */ /* 0x000fe200030f0eff */
[----:B------:R-:W-:Y:S01]  /*2a90*/  IMAD R85, R85, UR8, RZ ;  /* 0x0000000855557c24 */ /* 0x000fe2000f8e02ff */
[----:B------:R-:W-:Y:S02]  /*2aa0*/  ISETP.LT.AND P2, PT, R97, UR29, P2 ;  /* 0x0000001d61007c0c */ /* 0x000fe40009741270 */
[----:B------:R-:W-:Y:S01]  /*2ab0*/  IADD3 R76, P6, PT, R77, R198, RZ ;  /* 0x000000c64d4c7210 */ /* 0x000fe20007fde0ff */
[----:B------:R-:W-:Y:S01]  /*2ac0*/  @!P3 IMAD.MOV R105, RZ, RZ, -R105 ;  /* 0x000000ffff69b224 */ /* 0x000fe200078e0a69 */
[----:B------:R-:W-:-:S02]  /*2ad0*/  PRMT R243, RZ, 0x7610, R243 ;  /* 0x00007610fff37816 */ /* 0x000fc400000000f3 */
[----:B------:R-:W-:Y:S01]  /*2ae0*/  IADD3 R102, P3, PT, R103, R154, RZ ;  /* 0x0000009a67667210 */ /* 0x000fe20007f7e0ff */
[----:B------:R-:W-:Y:S01]  /*2af0*/  IMAD R93, R93, UR8, RZ ;  /* 0x000000085d5d7c24 */ /* 0x000fe2000f8e02ff */
[----:B------:R-:W-:Y:S02]  /*2b00*/  LEA.HI.X.SX32 R77, R77, R199, 0x1, P6 ;  /* 0x000000c74d4d7211 */ /* 0x000fe400030f0eff */
[----:B------:R-:W-:Y:S01]  /*2b10*/  IADD3 R84, P6, PT, R85, R198, RZ ;  /* 0x000000c655547210 */ /* 0x000fe20007fde0ff */
[----:B------:R-:W2:Y:S01]  /*2b20*/  @P1 LDG.E.U8 R243, desc[UR26][R98.64] ;  /* 0x0000001a62f31981 */ /* 0x000ea2000c1e1100 */
[----:B------:R-:W-:Y:S02]  /*2b30*/  PRMT R201, RZ, 0x7610, R201 ;  /* 0x00007610ffc97816 */ /* 0x000fe400000000c9 */
[----:B------:R-:W-:Y:S01]  /*2b40*/  LEA.HI.X.SX32 R103, R103, R155, 0x1, P3 ;  /* 0x0000009b67677211 */ /* 0x000fe200018f0eff */
[----:B------:R-:W-:Y:S01]  /*2b50*/  IMAD R101, R101, UR8, RZ ;  /* 0x0000000865657c24 */ /* 0x000fe2000f8e02ff */
[----:B------:R-:W-:-:S02]  /*2b60*/  LEA.HI.X.SX32 R85, R85, R199, 0x1, P6 ;  /* 0x000000c755557211 */ /* 0x000fc400030f0eff */
[----:B------:R-:W-:Y:S01]  /*2b70*/  LOP3.LUT R104, R5, 0xc, RZ, 0xfc, !PT ;  /* 0x0000000c05687812 */ /* 0x000fe200078efcff */
[----:B------:R-:W2:Y:S01]  /*2b80*/  @P2 LDG.E.U8 R201, desc[UR26][R102.64] ;  /* 0x0000001a66c92981 */ /* 0x000ea2000c1e1100 */
[----:B------:R-:W-:Y:S02]  /*2b90*/  PLOP3.LUT P1, PT, PT, PT, UP1, 0x80, 0x8 ;  /* 0x000000000008781c */ /* 0x000fe40003f2f018 */
[CC--:B------:R-:W-:Y:S02]  /*2ba0*/  IADD3 R92, P6, PT, R93.reuse, R198.reuse, RZ ;  /* 0x000000c65d5c7210 */ /* 0x0c0fe40007fde0ff */
[----:B------:R-:W-:Y:S02]  /*2bb0*/  SEL R107, R168, R105, !P5 ;  /* 0x00000069a86b7207 */ /* 0x000fe40006800000 */
[----:B------:R-:W-:Y:S02]  /*2bc0*/  ISETP.LT.AND P2, PT, R104, UR29, P1 ;  /* 0x0000001d68007c0c */ /* 0x000fe40008f41270 */
[----:B------:R-:W-:Y:S01]  /*2bd0*/  LEA.HI.X.SX32 R93, R93, R199, 0x1, P6 ;  /* 0x000000c75d5d7211 */ /* 0x000fe200030f0eff */
[----:B------:R-:W-:Y:S01]  /*2be0*/  IMAD R107, R107, UR8, RZ ;  /* 0x000000086b6b7c24 */ /* 0x000fe2000f8e02ff */
[----:B------:R-:W-:-:S02]  /*2bf0*/  IADD3 R100, P6, PT, R101, R198, RZ ;  /* 0x000000c665647210 */ /* 0x000fc40007fde0ff */
[----:B------:R-:W-:Y:S02]  /*2c00*/  LOP3.LUT R105, R5, 0x14, RZ, 0xfc, !PT ;  /* 0x0000001405697812 */ /* 0x000fe400078efcff */
[----:B------:R-:W-:Y:S02]  /*2c10*/  PLOP3.LUT P1, PT, PT, PT, UP1, 0x80, 0x8 ;  /* 0x000000000008781c */ /* 0x000fe40003f2f018 */
[----:B------:R-:W-:Y:S02]  /*2c20*/  IADD3 R108, P3, PT, R109, R154, RZ ;  /* 0x0000009a6d6c7210 */ /* 0x000fe40007f7e0ff */
[----:B------:R-:W-:Y:S02]  /*2c30*/  LEA.HI.X.SX32 R101, R101, R199, 0x1, P6 ;  /* 0x000000c765657211 */ /* 0x000fe400030f0eff */
[----:B------:R-:W-:Y:S02]  /*2c40*/  PRMT R227, RZ, 0x7610, R227 ;  /* 0x00007610ffe37816 */ /* 0x000fe400000000e3 */
[----:B------:R-:W-:-:S02]  /*2c50*/  IADD3 R106, P6, PT, R107, R198, RZ ;  /* 0x000000c66b6a7210 */ /* 0x000fc40007fde0ff */
[----:B------:R-:W-:Y:S02]  /*2c60*/  ISETP.LT.AND P1, PT, R105, UR29, P1 ;  /* 0x0000001d69007c0c */ /* 0x000fe40008f21270 */
[----:B------:R-:W-:Y:S02]  /*2c70*/  LEA.HI.X.SX32 R109, R109, R155, 0x1, P3 ;  /* 0x0000009b6d6d7211 */ /* 0x000fe400018f0eff */
[----:B------:R-:W-:Y:S02]  /*2c80*/  ISETP.GE.AND P3, PT, R63, RZ, PT ;  /* 0x000000ff3f00720c */ /* 0x000fe40003f66270 */
[----:B------:R-:W-:Y:S01]  /*2c90*/  LEA.HI.X.SX32 R107, R107, R199, 0x1, P6 ;  /* 0x000000c76b6b7211 */ /* 0x000fe200030f0eff */
[----:B------:R-:W2:Y:S01]  /*2ca0*/  @P2 LDG.E.U8 R227, desc[UR26][R108.64] ;  /* 0x0000001a6ce32981 */ /* 0x000ea2000c1e1100 */
[----:B------:R-:W-:Y:S02]  /*2cb0*/  IADD3 R110, P6, PT, R111, R154, RZ ;  /* 0x0000009a6f6e7210 */ /* 0x000fe40007fde0ff */
[----:B------:R-:W-:-:S02]  /*2cc0*/  LOP3.LUT R112, R5, 0x1c, RZ, 0xfc, !PT ;  /* 0x0000001c05707812 */ /* 0x000fc400078efcff */
[----:B------:R-:W-:Y:S02]  /*2cd0*/  PLOP3.LUT P2, PT, PT, PT, UP1, 0x80, 0x8 ;  /* 0x000000000008781c */ /* 0x000fe40003f4f018 */
[----:B------:R-:W-:Y:S02]  /*2ce0*/  PRMT R229, RZ, 0x7610, R229 ;  /* 0x00007610ffe57816 */ /* 0x000fe400000000e5 */
[----:B------:R-:W-:Y:S01]  /*2cf0*/  LEA.HI.X.SX32 R111, R111, R155, 0x1, P6 ;  /* 0x0000009b6f6f7211 */ /* 0x000fe200030f0eff */
[----:B------:R-:W-:Y:S01]  /*2d00*/  IMAD.MOV.U32 R119, RZ, RZ, R113 ;  /* 0x000000ffff777224 */ /* 0x000fe200078e0071 */
[----:B------:R-:W-:-:S03]  /*2d10*/  ISETP.LT.AND P2, PT, R112, UR29, P2 ;  /* 0x0000001d70007c0c */ /* 0x000fc60009741270 */
[----:B------:R-:W2:Y:S01]  /*2d20*/  @P1 LDG.E.U8 R229, desc[UR26][R110.64] ;  /* 0x0000001a6ee51981 */ /* 0x000ea2000c1e1100 */
[----:B------:R-:W-:Y:S01]  /*2d30*/  IADD3 R116, P1, PT, R117, R154, RZ ;  /* 0x0000009a75747210 */ /* 0x000fe20007f3e0ff */
[----:B------:R-:W-:Y:S01]  /*2d40*/  @!P3 IMAD.MOV R119, RZ, RZ, -R119 ;  /* 0x000000ffff77b224 */ /* 0x000fe200078e0a77 */
[----:B------:R-:W-:Y:S02]  /*2d50*/  LOP3.LUT R113, R5, 0x24, RZ, 0xfc, !PT ;  /* 0x0000002405717812 */ /* 0x000fe400078efcff */
[----:B------:R-:W-:Y:S02]  /*2d60*/  PLOP3.LUT P3, PT, PT, PT, UP1, 0x80, 0x8 ;  /* 0x000000000008781c */ /* 0x000fe40003f6f018 */
[----:B------:R-:W-:Y:S02]  /*2d70*/  PRMT R231, RZ, 0x7610, R231 ;  /* 0x00007610ffe77816 */ /* 0x000fe400000000e7 */
[----:B------:R-:W-:Y:S02]  /*2d80*/  LEA.HI.X.SX32 R117, R117, R155, 0x1, P1 ;  /* 0x0000009b75757211 */ /* 0x000fe400008f0eff */
[----:B------:R-:W-:-:S03]  /*2d90*/  ISETP.LT.AND P3, PT, R113, UR29, P3 ;  /* 0x0000001d71007c0c */ /* 0x000fc60009f61270 */
[----:B------:R-:W2:Y:S01]  /*2da0*/  @P2 LDG.E.U8 R231, desc[UR26][R116.64] ;  /* 0x0000001a74e72981 */ /* 0x000ea2000c1e1100 */
[CC--:B------:R-:W-:Y:S02]  /*2db0*/  IADD3 R120, P2, PT, R121.reuse, R154.reuse, RZ ;  /* 0x0000009a79787210 */ /* 0x0c0fe40007f5e0ff */
[----:B------:R-:W-:Y:S02]  /*2dc0*/  PRMT R233, RZ, 0x7610, R233 ;  /* 0x00007610ffe97816 */ /* 0x000fe400000000e9 */
[----:B------:R-:W-:Y:S02]  /*2dd0*/  LEA.HI.X.SX32 R121, R121, R155, 0x1, P2 ;  /* 0x0000009b79797211 */ /* 0x000fe400010f0eff */
[----:B------:R-:W-:-:S03]  /*2de0*/  IADD3 R122, P2, PT, R123, R154, RZ ;  /* 0x0000009a7b7a7210 */ /* 0x000fc60007f5e0ff */
[----:B------:R-:W2:Y:S01]  /*2df0*/  @P3 LDG.E.U8 R233, desc[UR26][R120.64] ;  /* 0x0000001a78e93981 */ /* 0x000ea2000c1e1100 */
[----:B------:R-:W-:Y:S02]  /*2e00*/  ISETP.GE.AND P3, PT, R39, RZ, PT ;  /* 0x000000ff2700720c */ /* 0x000fe40003f66270 */
[-C--:B------:R-:W-:Y:S02]  /*2e10*/  LEA.HI.X.SX32 R123, R123, R155.reuse, 0x1, P2 ;  /* 0x0000009b7b7b7211 */ /* 0x080fe400010f0eff */
[----:B------:R-:W-:Y:S02]  /*2e20*/  IADD3 R128, P2, PT, R129, R154, RZ ;  /* 0x0000009a81807210 */ /* 0x000fe40007f5e0ff */
[----:B------:R-:W-:Y:S02]  /*2e30*/  LOP3.LUT R124, R5, 0x3c, RZ, 0xfc, !PT ;  /* 0x0000003c057c7812 */ /* 0x000fe400078efcff */
[----:B------:R-:W-:Y:S02]  /*2e40*/  LEA.HI.X.SX32 R129, R129, R155, 0x1, P2 ;  /* 0x0000009b81817211 */ /* 0x000fe400010f0eff */
[----:B------:R-:W-:Y:S01]  /*2e50*/  PLOP3.LUT P2, PT, PT, PT, UP1, 0x80, 0x8 ;  /* 0x000000000008781c */ /* 0x000fe20003f4f018 */
[----:B------:R-:W-:Y:S01]  /*2e60*/  IMAD.MOV.U32 R133, RZ, RZ, R132 ;  /* 0x000000ffff857224 */ /* 0x000fe200078e0084 */
[----:B------:R-:W-:Y:S01]  /*2e70*/  ISETP.GE.AND P6, PT, R3, RZ, PT ;  /* 0x000000ff0300720c */ /* 0x000fe20003fc6270 */
[----:B------:R-:W-:Y:S01]  /*2e80*/  IMAD R135, R126, 0x2, R135 ;  /* 0x000000027e877824 */ /* 0x000fe200078e0287 */
        /* <DEDUP_REMOVED lines=8> */
[----:B------:R-:W-:Y:S01]  /*2f10*/  LEA.HI.X.SX32 R133, R135, R155, 0x1, P3 ;  /* 0x0000009b87857211 */ /* 0x000fe200018f0eff */
[----:B------:R-:W-:Y:S01]  /*2f20*/  IMAD R135, R7, R126, RZ ;  /* 0x0000007e07877224 */ /* 0x000fe200078e02ff */
[----:B------:R-:W-:Y:S01]  /*2f30*/  PRMT R235, RZ, 0x7610, R235 ;  /* 0x00007610ffeb7816 */ /* 0x000fe200000000eb */
[----:B------:R-:W-:Y:S01]  /*2f40*/  @!P6 IMAD.MOV R115, RZ, RZ, -R115 ;  /* 0x000000ffff73e224 */ /* 0x000fe200078e0a73 */
[----:B------:R-:W-:Y:S01]  /*2f50*/  ISETP.GE.AND P3, PT, R43, RZ, PT ;  /* 0x000000ff2b00720c */ /* 0x000fe20003f66270 */
[----:B------:R-:W3:Y:S01]  /*2f60*/  @P2 LDG.E.U8 R239, desc[UR26][R132.64] ;  /* 0x0000001a84ef2981 */ /* 0x000ee2000c1e1100 */
[----:B------:R-:W-:Y:S02]  /*2f70*/  IADD3 R134, P2, PT, R135, R154, RZ ;  /* 0x0000009a87867210 */ /* 0x000fe40007f5e0ff */
[----:B------:R-:W-:Y:S01]  /*2f80*/  SEL R131, R168, R115, !P5 ;  /* 0x00000073a8837207 */ /* 0x000fe20006800000 */
[----:B------:R-:W3:Y:S01]  /*2f90*/  @P1 LDG.E.U8 R235, desc[UR26][R122.64] ;  /* 0x0000001a7aeb1981 */ /* 0x000ee2000c1e1100 */
[----:B------:R-:W-:-:S02]  /*2fa0*/  LOP3.LUT R115, R5, 0x34, RZ, 0xfc, !PT ;  /* 0x0000003405737812 */ /* 0x000fc400078efcff */
[----:B------:R-:W-:Y:S02]  /*2fb0*/  PLOP3.LUT P1, PT, PT, PT, UP1, 0x80, 0x8 ;  /* 0x000000000008781c */ /* 0x000fe40003f2f018 */
[----:B------:R-:W-:Y:S02]  /*2fc0*/  LEA.HI.X.SX32 R135, R135, R155, 0x1, P2 ;  /* 0x0000009b87877211 */ /* 0x000fe400010f0eff */
[----:B------:R-:W-:Y:S01]  /*2fd0*/  PLOP3.LUT P2, PT, PT, PT, UP1, 0x80, 0x8 ;  /* 0x000000000008781c */ /* 0x000fe20003f4f018 */
[----:B------:R-:W-:Y:S01]  /*2fe0*/  IMAD.MOV.U32 R139, RZ, RZ, R138 ;  /* 0x000000ffff8b7224 */ /* 0x000fe200078e008a */
[----:B------:R-:W-:Y:S01]  /*2ff0*/  ISETP.LT.AND P1, PT, R115, UR29, P1 ;  /* 0x0000001d73007c0c */ /* 0x000fe20008f21270 */
[C---:B------:R-:W-:Y:S01]  /*3000*/  IMAD R140, R9.reuse, R126, RZ ;  /* 0x0000007e098c7224 */ /* 0x040fe200078e02ff */
[----:B------:R-:W-:Y:S01]  /*3010*/  ISETP.LT.AND P2, PT, R9, UR29, P2 ;  /* 0x0000001d09007c0c */ /* 0x000fe20009741270 */
[----:B------:R-:W-:Y:S01]  /*3020*/  @!P3 IMAD.MOV R139, RZ, RZ, -R139 ;  /* 0x000000ffff8bb224 */ /* 0x000fe200078e0a8b */
[----:B------:R-:W-:-:S02]  /*3030*/  SEL R119, R168, R119, !P5 ;  /* 0x00000077a8777207 */ /* 0x000fc40006800000 */
[----:B------:R-:W-:Y:S02]  /*3040*/  IADD3 R138, P3, PT, R140, R154, RZ ;  /* 0x0000009a8c8a7210 */ /* 0x000fe40007f7e0ff */
[----:B------:R-:W-:Y:S01]  /*3050*/  PRMT R237, RZ, 0x7610, R237 ;  /* 0x00007610ffed7816 */ /* 0x000fe200000000ed */
[----:B------:R-:W-:Y:S01]  /*3060*/  IMAD R119, R119, UR8, RZ ;  /* 0x0000000877777c24 */ /* 0x000fe2000f8e02ff */
[----:B------:R-:W-:Y:S02]  /*3070*/  PRMT R225, RZ, 0x7610, R225 ;  /* 0x00007610ffe17816 */ /* 0x000fe400000000e1 */
[----:B------:R-:W-:Y:S01]  /*3080*/  SEL R144, R168, R139, !P5 ;  /* 0x0000008ba8907207 */ /* 0x000fe20006800000 */
[----:B------:R-:W-:Y:S01]  /*3090*/  IMAD R143, R11, R126, RZ ;  /* 0x0000007e0b8f7224 */ /* 0x000fe200078e02ff */
[----:B------:R-:W-:Y:S01]  /*30a0*/  LEA.HI.X.SX32 R139, R140, R155, 0x1, P3 ;  /* 0x0000009b8c8b7211 */ /* 0x000fe200018f0eff */
[----:B------:R-:W5:Y:S01]  /*30b0*/  @P1 LDG.E.U8 R237, desc[UR26][R128.64] ;  /* 0x0000001a80ed1981 */ /* 0x000f62000c1e1100 */
[----:B------:R-:W-:Y:S01]  /*30c0*/  PLOP3.LUT P1, PT, PT, PT, UP1, 0x80, 0x8 ;  /* 0x000000000008781c */ /* 0x000fe20003f2f018 */
[----:B------:R-:W-:Y:S01]  /*30d0*/  IMAD R131, R131, UR8, RZ ;  /* 0x0000000883837c24 */ /* 0x000fe2000f8e02ff */
[----:B------:R-:W-:Y:S01]  /*30e0*/  IADD3 R118, P6, PT, R119, R198, RZ ;  /* 0x000000c677767210 */ /* 0x000fe20007fde0ff */
[----:B------:R-:W5:Y:S01]  /*30f0*/  @P2 LDG.E.U8 R225, desc[UR26][R138.64] ;  /* 0x0000001a8ae12981 */ /* 0x000f62000c1e1100 */
[----:B------:R-:W-:-:S02]  /*3100*/  ISETP.GE.AND P3, PT, R47, RZ, PT ;  /* 0x000000ff2f00720c */ /* 0x000fc40003f66270 */
[----:B------:R-:W-:Y:S02]  /*3110*/  IADD3 R142, P2, PT, R143, R154, RZ ;  /* 0x0000009a8f8e7210 */ /* 0x000fe40007f5e0ff */
[----:B------:R-:W-:Y:S01]  /*3120*/  ISETP.LT.AND P1, PT, R7, UR29, P1 ;  /* 0x0000001d07007c0c */ /* 0x000fe20008f21270 */
[----:B------:R-:W-:Y:S01]  /*3130*/  IMAD R137, R137, UR8, RZ ;  /* 0x0000000889897c24 */ /* 0x000fe2000f8e02ff */
[----:B------:R-:W-:Y:S02]  /*3140*/  LEA.HI.X.SX32 R119, R119, R199, 0x1, P6 ;  /* 0x000000c777777211 */ /* 0x000fe400030f0eff */
[-C--:B------:R-:W-:Y:S02]  /*3150*/  IADD3 R130, P6, PT, R131, R198.reuse, RZ ;  /* 0x000000c683827210 */ /* 0x080fe40007fde0ff */
[----:B------:R-:W-:Y:S02]  /*3160*/  LEA.HI.X.SX32 R143, R143, R155, 0x1, P2 ;  /* 0x0000009b8f8f7211 */ /* 0x000fe400010f0eff */
[----:B------:R-:W-:Y:S01]  /*3170*/  ISETP.GE.AND P2, PT, R36, RZ, PT ;  /* 0x000000ff2400720c */ /* 0x000fe20003f46270 */
[----:B------:R-:W-:Y:S01]  /*3180*/  IMAD R144, R144, UR8, RZ ;  /* 0x0000000890907c24 */ /* 0x000fe2000f8e02ff */
[----:B------:R-:W-:Y:S01]  /*3190*/  LEA.HI.X.SX32 R131, R131, R199, 0x1, P6 ;  /* 0x000000c783837211 */ /* 0x000fe200030f0eff */
[----:B------:R-:W-:Y:S01]  /*31a0*/  IMAD.MOV.U32 R149, RZ, RZ, R141 ;  /* 0x000000ffff957224 */ /* 0x000fe200078e008d */
[----:B------:R-:W-:-:S02]  /*31b0*/  IADD3 R136, P6, PT, R137, R198, RZ ;  /* 0x000000c689887210 */ /* 0x000fc40007fde0ff */
[----:B------:R-:W-:Y:S01]  /*31c0*/  PRMT R202, RZ, 0x7610, R202 ;  /* 0x00007610ffca7816 */ /* 0x000fe200000000ca */
[----:B------:R-:W-:Y:S01]  /*31d0*/  @!P3 IMAD.MOV R149, RZ, RZ, -R149 ;  /* 0x000000ffff95b224 */ /* 0x000fe200078e0a95 */
[-C--:B------:R-:W-:Y:S02]  /*31e0*/  LEA.HI.X.SX32 R137, R137, R199.reuse, 0x1, P6 ;  /* 0x000000c789897211 */ /* 0x080fe400030f0eff */
[C---:B------:R-:W-:Y:S02]  /*31f0*/  IADD3 R140, P6, PT, R144.reuse, R198, RZ ;  /* 0x000000c6908c7210 */ /* 0x040fe40007fde0ff */
[----:B------:R-:W-:Y:S01]  /*3200*/  ISETP.GE.AND P3, PT, R37, RZ, PT ;  /* 0x000000ff2500720c */ /* 0x000fe20003f66270 */
[----:B------:R-:W5:Y:S01]  /*3210*/  @P1 LDG.E.U8 R202, desc[UR26][R134.64] ;  /* 0x0000001a86ca1981 */ /* 0x000f62000c1e1100 */
[----:B------:R-:W-:Y:S01]  /*3220*/  PLOP3.LUT P1, PT, PT, PT, UP1, 0x80, 0x8 ;  /* 0x000000000008781c */ /* 0x000fe20003f2f018 */
[----:B------:R-:W-:Y:S01]  /*3230*/  @!P2 IMAD.MOV R173, RZ, RZ, -R173 ;  /* 0x000000ffffada224 */ /* 0x000fe200078e0aad */
[----:B------:R-:W-:-:S02]  /*3240*/  LEA.HI.X.SX32 R141, R144, R199, 0x1, P6 ;  /* 0x000000c7908d7211 */ /* 0x000fc400030f0eff */
[----:B------:R-:W-:Y:S02]  /*3250*/  SEL R149, R168, R149, !P5 ;  /* 0x00000095a8957207 */ /* 0x000fe40006800000 */
[-C--:B------:R-:W-:Y:S02]  /*3260*/  IADD3 R144, P2, PT, R145, R154.reuse, RZ ;  /* 0x0000009a91907210 */ /* 0x080fe40007f5e0ff */
[----:B------:R-:W-:Y:S01]  /*3270*/  ISETP.LT.AND P1, PT, R11, UR29, P1 ;  /* 0x0000001d0b007c0c */ /* 0x000fe20008f21270 */
[----:B------:R-:W-:Y:S01]  /*3280*/  IMAD R149, R149, UR8, RZ ;  /* 0x0000000895957c24 */ /* 0x000fe2000f8e02ff */
[----:B------:R-:W-:Y:S02]  /*3290*/  LEA.HI.X.SX32 R145, R145, R155, 0x1, P2 ;  /* 0x0000009b91917211 */ /* 0x000fe400010f0eff */
[----:B------:R-:W-:Y:S01]  /*32a0*/  IADD3 R150, P2, PT, R151, R154, RZ ;  /* 0x0000009a97967210 */ /* 0x000fe20007f5e0ff */
[----:B------:R-:W-:Y:S01]  /*32b0*/  @!P3 IMAD.MOV R175, RZ, RZ, -R175 ;  /* 0x000000ffffafb224 */ /* 0x000fe200078e0aaf */
[----:B------:R-:W-:-:S02]  /*32c0*/  PRMT R223, RZ, 0x7610, R223 ;  /* 0x00007610ffdf7816 */ /* 0x000fc400000000df */
[----:B------:R-:W-:Y:S02]  /*32d0*/  IADD3 R146, P6, PT, R147, R154, RZ ;  /* 0x0000009a93927210 */ /* 0x000fe40007fde0ff */
[----:B------:R-:W-:Y:S02]  /*32e0*/  IADD3 R148, P3, PT, R149, R198, RZ ;  /* 0x000000c695947210 */ /* 0x000fe40007f7e0ff */
[-C--:B------:R-:W-:Y:S01]  /*32f0*/  LEA.HI.X.SX32 R151, R151, R155.reuse, 0x1, P2 ;  /* 0x0000009b97977211 */ /* 0x080fe200010f0eff */
[----:B------:R-:W-:Y:S01]  /*3300*/  IMAD R157, R13, R126, RZ ;  /* 0x0000007e0d9d7224 */ /* 0x000fe200078e02ff */
[----:B------:R-:W-:Y:S01]  /*3310*/  ISETP.GE.AND P2, PT, R51, RZ, PT ;  /* 0x000000ff3300720c */ /* 0x000fe20003f46270 */
[----:B------:R-:W5:Y:S01]  /*3320*/  @P1 LDG.E.U8 R223, desc[UR26][R142.64] ;  /* 0x0000001a8edf1981 */ /* 0x000f62000c1e1100 */
[----:B------:R-:W-:Y:S02]  /*3330*/  LEA.HI.X.SX32 R147, R147, R155, 0x1, P6 ;  /* 0x0000009b93937211 */ /* 0x000fe400030f0eff */
[----:B------:R-:W-:-:S02]  /*3340*/  IADD3 R152, P6, PT, R153, R154, RZ ;  /* 0x0000009a99987210 */ /* 0x000fc40007fde0ff */
[----:B------:R-:W-:Y:S02]  /*3350*/  LEA.HI.X.SX32 R149, R149, R199, 0x1, P3 ;  /* 0x000000c795957211 */ /* 0x000fe400018f0eff */
[----:B------:R-:W-:Y:S02]  /*3360*/  ISETP.GE.AND P3, PT, R55, RZ, PT ;  /* 0x000000ff3700720c */ /* 0x000fe40003f66270 */
[----:B------:R-:W-:Y:S02]  /*3370*/  ISETP.GE.AND P1, PT, R40, RZ, PT ;  /* 0x000000ff2800720c */ /* 0x000fe40003f26270 */
[----:B------:R-:W-:Y:S02]  /*3380*/  LEA.HI.X.SX32 R153, R153, R155, 0x1, P6 ;  /* 0x0000009b99997211 */ /* 0x000fe400030f0eff */
[----:B------:R-:W-:Y:S01]  /*3390*/  IADD3 R154, P6, PT, R157, R154, RZ ;  /* 0x0000009a9d9a7210 */ /* 0x000fe20007fde0ff */
[----:B------:R-:W-:-:S03]  /*33a0*/  @!P2 IMAD.MOV R156, RZ, RZ, -R156 ;  /* 0x000000ffff9ca224 */ /* 0x000fc600078e0a9c */
[----:B------:R-:W-:Y:S01]  /*33b0*/  LEA.HI.X.SX32 R155, R157, R155, 0x1, P6 ;  /* 0x0000009b9d9b7211 */ /* 0x000fe200030f0eff */
[----:B------:R-:W-:Y:S01]  /*33c0*/  IMAD.MOV.U32 R157, RZ, RZ, R125 ;  /* 0x000000ffff9d7224 */ /* 0x000fe200078e007d */
[----:B------:R-:W-:-:S03]  /*33d0*/  SEL R156, R168, R156, !P5 ;  /* 0x0000009ca89c7207 */ /* 0x000fc60006800000 */
[----:B------:R-:W-:Y:S02]  /*33e0*/  @!P3 IMAD.MOV R157, RZ, RZ, -R157 ;  /* 0x000000ffff9db224 */ /* 0x000fe400078e0a9d */
[----:B------:R-:W-:Y:S01]  /*33f0*/  @!P1 IMAD.MOV R177, RZ, RZ, -R177 ;  /* 0x000000ffffb19224 */ /* 0x000fe200078e0ab1 */
[----:B------:R-:W-:Y:S02]  /*3400*/  ISETP.GE.AND P1, PT, R41, RZ, PT ;  /* 0x000000ff2900720c */ /* 0x000fe40003f26270 */
[----:B------:R-:W-:Y:S01]  /*3410*/  SEL R159, R168, R157, !P5 ;  /* 0x0000009da89f7207 */ /* 0x000fe20006800000 */
[----:B------:R-:W-:Y:S01]  /*3420*/  IMAD R157, R156, UR8, RZ ;  /* 0x000000089c9d7c24 */ /* 0x000fe2000f8e02ff */
[----:B------:R-:W-:-:S04]  /*3430*/  ISETP.GE.AND P2, PT, R45, RZ, PT ;  /* 0x000000ff2d00720c */ /* 0x000fc80003f46270 */
[C---:B------:R-:W-:Y:S02]  /*3440*/  IADD3 R156, P3, PT, R157.reuse, R198, RZ ;  /* 0x000000c69d9c7210 */ /* 0x040fe40007f7e0ff */
[----:B------:R-:W-:Y:S02]  /*3450*/  ISETP.GE.AND P6, PT, R44, RZ, PT ;  /* 0x000000ff2c00720c */ /* 0x000fe40003fc6270 */
[----:B------:R-:W-:Y:S01]  /*3460*/  LEA.HI.X.SX32 R157, R157, R199, 0x1, P3 ;  /* 0x000000c79d9d7211 */ /* 0x000fe200018f0eff */
[----:B------:R-:W-:Y:S01]  /*3470*/  @!P1 IMAD.MOV R179, RZ, RZ, -R179 ;  /* 0x000000ffffb39224 */ /* 0x000fe200078e0ab3 */
[----:B------:R-:W-:Y:S02]  /*3480*/  PLOP3.LUT P1, PT, PT, PT, UP1, 0x80, 0x8 ;  /* 0x000000000008781c */ /* 0x000fe40003f2f018 */
[----:B------:R-:W-:Y:S02]  /*3490*/  ISETP.GE.AND P3, PT, R60, RZ, PT ;  /* 0x000000ff3c00720c */ /* 0x000fe40003f66270 */
[----:B------:R-:W-:Y:S01]  /*34a0*/  ISETP.LT.AND P1, PT, R13, UR29, P1 ;  /* 0x0000001d0d007c0c */ /* 0x000fe20008f21270 */
[----:B------:R-:W-:Y:S01]  /*34b0*/  IMAD R159, R159, UR8, RZ ;  /* 0x000000089f9f7c24 */ /* 0x000fe2000f8e02ff */
[----:B------:R-:W-:Y:S01]  /*34c0*/  PRMT R221, RZ, 0x7610, R221 ;  /* 0x00007610ffdd7816 */ /* 0x000fe200000000dd */
[----:B------:R-:W-:Y:S01]  /*34d0*/  @!P2 IMAD.MOV R183, RZ, RZ, -R183 ;  /* 0x000000ffffb7a224 */ /* 0x000fe200078e0ab7 */
[----:B------:R-:W-:Y:S01]  /*34e0*/  LOP3.LUT R125, R5, 0x6, RZ, 0xfc, !PT ;  /* 0x00000006057d7812 */ /* 0x000fe200078efcff */
[----:B------:R-:W-:Y:S01]  /*34f0*/  @!P6 IMAD.MOV R181, RZ, RZ, -R181 ;  /* 0x000000ffffb5e224 */ /* 0x000fe200078e0ab5 */
[----:B------:R-:W-:-:S02]  /*3500*/  PLOP3.LUT P2, PT, PT, PT, UP1, 0x80, 0x8 ;  /* 0x000000000008781c */ /* 0x000fc40003f4f018 */
[----:B------:R-:W-:-:S03]  /*3510*/  IADD3 R158, P6, PT, R159, R198, RZ ;  /* 0x000000c69f9e7210 */ /* 0x000fc60007fde0ff */
[----:B------:R-:W-:Y:S01]  /*3520*/  @!P3 IMAD.MOV R174, RZ, RZ, -R174 ;  /* 0x000000ffffaeb224 */ /* 0x000fe200078e0aae */
[----:B------:R-:W-:Y:S01]  /*3530*/  ISETP.GE.AND P3, PT, R49, RZ, PT ;  /* 0x000000ff3100720c */ /* 0x000fe20003f66270 */
[----:B------:R-:W5:Y:S01]  /*3540*/  @P1 LDG.E.U8 R221, desc[UR26][R154.64] ;  /* 0x0000001a9add1981 */ /* 0x000f62000c1e1100 */
[----:B------:R-:W-:Y:S02]  /*3550*/  ISETP.LT.AND P2, PT, R125, UR29, P2 ;  /* 0x0000001d7d007c0c */ /* 0x000fe40009741270 */
[----:B------:R-:W-:Y:S02]  /*3560*/  LEA.HI.X.SX32 R159, R159, R199, 0x1, P6 ;  /* 0x000000c79f9f7211 */ /* 0x000fe400030f0eff */
[----:B------:R-:W-:Y:S02]  /*3570*/  ISETP.GE.AND P1, PT, R52, RZ, PT ;  /* 0x000000ff3400720c */ /* 0x000fe40003f26270 */
[----:B------:R-:W-:Y:S01]  /*3580*/  ISETP.GE.AND P6, PT, R48, RZ, PT ;  /* 0x000000ff3000720c */ /* 0x000fe20003fc6270 */
[----:B------:R-:W-:Y:S01]  /*3590*/  IMAD.MOV.U32 R185, RZ, RZ, R163 ;  /* 0x000000ffffb97224 */ /* 0x000fe200078e00a3 */
[----:B------:R-:W-:Y:S01]  /*35a0*/  SEL R163, R168, R174, !P5 ;  /* 0x000000aea8a37207 */ /* 0x000fe20006800000 */
[----:B------:R-:W-:Y:S01]  /*35b0*/  IMAD.MOV.U32 R187, RZ, RZ, R162 ;  /* 0x000000ffffbb7224 */ /* 0x000fe200078e00a2 */
[----:B------:R-:W-:Y:S01]  /*35c0*/  PRMT R219, RZ, 0x7610, R219 ;  /* 0x00007610ffdb7816 */ /* 0x000fe200000000db */
[----:B------:R-:W-:Y:S01]  /*35d0*/  IMAD.MOV.U32 R189, RZ, RZ, R160 ;  /* 0x000000ffffbd7224 */ /* 0x000fe200078e00a0 */
[----:B------:R-:W-:Y:S01]  /*35e0*/  LOP3.LUT R160, R5, 0x16, RZ, 0xfc, !PT ;  /* 0x0000001605a07812 */ /* 0x000fe200078efcff */
[----:B------:R-:W-:Y:S01]  /*35f0*/  @!P3 IMAD.MOV R187, RZ, RZ, -R187 ;  /* 0x000000ffffbbb224 */ /* 0x000fe200078e0abb */
[----:B------:R-:W-:Y:S01]  /*3600*/  PLOP3.LUT P3, PT, PT, PT, UP1, 0x80, 0x8 ;  /* 0x000000000008781c */ /* 0x000fe20003f6f018 */
[----:B------:R-:W-:Y:S01]  /*3610*/  IMAD R163, R163, UR8, RZ ;  /* 0x00000008a3a37c24 */ /* 0x000fe2000f8e02ff */
[----:B------:R-:W5:Y:S01]  /*3620*/  @P2 LDG.E.U8 R219, desc[UR26][R144.64] ;  /* 0x0000001a90db2981 */ /* 0x000f62000c1e1100 */
[----:B------:R-:W-:Y:S01]  /*3630*/  ISETP.GE.AND P2, PT, R53, RZ, PT ;  /* 0x000000ff3500720c */ /* 0x000fe20003f46270 */
[----:B------:R-:W-:Y:S01]  /*3640*/  @!P1 IMAD.MOV R189, RZ, RZ, -R189 ;  /* 0x000000ffffbd9224 */ /* 0x000fe200078e0abd */
[----:B------:R-:W-:Y:S01]  /*3650*/  ISETP.LT.AND P1, PT, R160, UR29, P3 ;  /* 0x0000001da0007c0c */ /* 0x000fe20009f21270 */
[----:B------:R-:W-:Y:S01]  /*3660*/  @!P6 IMAD.MOV R185, RZ, RZ, -R185 ;  /* 0x000000ffffb9e224 */ /* 0x000fe200078e0ab9 */
[----:B------:R-:W-:-:S02]  /*3670*/  IADD3 R162, P6, PT, R163, R198, RZ ;  /* 0x000000c6a3a27210 */ /* 0x000fc40007fde0ff */
[----:B------:R-:W-:Y:S02]  /*3680*/  ISETP.GE.AND P3, PT, R64, RZ, PT ;  /* 0x000000ff4000720c */ /* 0x000fe40003f66270 */
[----:B------:R-:W-:Y:S02]  /*3690*/  LEA.HI.X.SX32 R163, R163, R199, 0x1, P6 ;  /* 0x000000c7a3a37211 */ /* 0x000fe400030f0eff */
[----:B------:R-:W-:Y:S01]  /*36a0*/  ISETP.GE.AND P6, PT, R56, RZ, PT ;  /* 0x000000ff3800720c */ /* 0x000fe20003fc6270 */
[----:B------:R-:W-:Y:S01]  /*36b0*/  IMAD.MOV.U32 R191, RZ, RZ, R161 ;  /* 0x000000ffffbf7224 */ /* 0x000fe200078e00a1 */
[----:B------:R-:W-:-:S03]  /*36c0*/  LOP3.LUT R161, R5, 0x26, RZ, 0xfc, !PT ;  /* 0x0000002605a17812 */ /* 0x000fc600078efcff */
[----:B------:R-:W-:Y:S01]  /*36d0*/  @!P2 IMAD.MOV R191, RZ, RZ, -R191 ;  /* 0x000000ffffbfa224 */ /* 0x000fe200078e0abf */
[----:B------:R-:W-:Y:S01]  /*36e0*/  PLOP3.LUT P2, PT, PT, PT, UP1, 0x80, 0x8 ;  /* 0x000000000008781c */ /* 0x000fe20003f4f018 */
[----:B------:R-:W-:Y:S02]  /*36f0*/  IMAD.MOV.U32 R193, RZ, RZ, R164 ;  /* 0x000000ffffc17224 */ /* 0x000fe400078e00a4 */
[----:B------:R-:W-:Y:S01]  /*3700*/  @!P3 IMAD.MOV R172, RZ, RZ, -R172 ;  /* 0x000000ffffacb224 */ /* 0x000fe200078e0aac */
[----:B------:R-:W-:Y:S02]  /*3710*/  ISETP.GE.AND P3, PT, R57, RZ, PT ;  /* 0x000000ff3900720c */ /* 0x000fe40003f66270 */
[----:B------:R-:W-:Y:S01]  /*3720*/  ISETP.LT.AND P2, PT, R161, UR29, P2 ;  /* 0x0000001da1007c0c */ /* 0x000fe20009741270 */
[----:B------:R-:W-:Y:S01]  /*3730*/  @!P6 IMAD.MOV R193, RZ, RZ, -R193 ;  /* 0x000000ffffc1e224 */ /* 0x000fe200078e0ac1 */
[----:B------:R-:W-:Y:S02]  /*3740*/  SEL R172, R168, R172, !P5 ;  /* 0x000000aca8ac7207 */ /* 0x000fe40006800000 */
[----:B------:R-:W-:Y:S01]  /*3750*/  ISETP.GE.AND P6, PT, R61, RZ, PT ;  /* 0x000000ff3d00720c */ /* 0x000fe20003fc6270 */
[----:B------:R-:W-:Y:S01]  /*3760*/  IMAD.MOV.U32 R195, RZ, RZ, R167 ;  /* 0x000000ffffc37224 */ /* 0x000fe200078e00a7 */
[----:B------:R-:W-:Y:S01]  /*3770*/  PRMT R250, RZ, 0x7610, R250 ;  /* 0x00007610fffa7816 */ /* 0x000fe200000000fa */
[----:B------:R-:W-:-:S02]  /*3780*/  IMAD R167, R172, UR8, RZ ;  /* 0x00000008aca77c24 */ /* 0x000fc4000f8e02ff */
[----:B------:R-:W-:Y:S02]  /*3790*/  IMAD.MOV.U32 R197, RZ, RZ, R166 ;  /* 0x000000ffffc57224 */ /* 0x000fe400078e00a6 */
[----:B------:R-:W-:Y:S01]  /*37a0*/  @!P3 IMAD.MOV R195, RZ, RZ, -R195 ;  /* 0x000000ffffc3b224 */ /* 0x000fe200078e0ac3 */
[C---:B------:R-:W-:Y:S01]  /*37b0*/  IADD3 R166, P3, PT, R167.reuse, R198, RZ ;  /* 0x000000c6a7a67210 */ /* 0x040fe20007f7e0ff */
[----:B------:R-:W5:Y:S01]  /*37c0*/  @P2 LDG.E.U8 R250, desc[UR26][R150.64] ;  /* 0x0000001a96fa2981 */ /* 0x000f62000c1e1100 */
[----:B------:R-:W-:Y:S02]  /*37d0*/  ISETP.GE.AND P2, PT, R62, RZ, PT ;  /* 0x000000ff3e00720c */ /* 0x000fe40003f46270 */
[----:B------:R-:W-:Y:S01]  /*37e0*/  PRMT R252, RZ, 0x7610, R252 ;  /* 0x00007610fffc7816 */ /* 0x000fe200000000fc */
[----:B------:R-:W-:Y:S01]  /*37f0*/  @!P6 IMAD.MOV R197, RZ, RZ, -R197 ;  /* 0x000000ffffc5e224 */ /* 0x000fe200078e0ac5 */
[----:B------:R-:W-:Y:S02]  /*3800*/  LEA.HI.X.SX32 R167, R167, R199, 0x1, P3 ;  /* 0x000000c7a7a77211 */ /* 0x000fe400018f0eff */
[----:B------:R-:W-:-:S02]  /*3810*/  ISETP.GE.AND P3, PT, R65, RZ, PT ;  /* 0x000000ff4100720c */ /* 0x000fc40003f66270 */
[----:B------:R-:W-:Y:S01]  /*3820*/  ISETP.GE.AND P6, PT, R66, RZ, PT ;  /* 0x000000ff4200720c */ /* 0x000fe20003fc6270 */
[----:B------:R-:W5:Y:S01]  /*3830*/  @P1 LDG.E.U8 R252, desc[UR26][R146.64] ;  /* 0x0000001a92fc1981 */ /* 0x000f62000c1e1100 */
[----:B------:R-:W-:Y:S02]  /*3840*/  LOP3.LUT R164, R5, 0x36, RZ, 0xfc, !PT ;  /* 0x0000003605a47812 */ /* 0x000fe400078efcff */
[----:B------:R-:W-:Y:S01]  /*3850*/  PLOP3.LUT P1, PT, PT, PT, UP1, 0x80, 0x8 ;  /* 0x000000000008781c */ /* 0x000fe20003f2f018 */
[----:B------:R-:W-:Y:S01]  /*3860*/  @!P2 IMAD.MOV R169, RZ, RZ, -R169 ;  /* 0x000000ffffa9a224 */ /* 0x000fe200078e0aa9 */
[----:B------:R-:W-:Y:S02]  /*3870*/  SEL R173, R168, R173, !P5 ;  /* 0x000000ada8ad7207 */ /* 0x000fe40006800000 */
[----:B------:R-:W-:Y:S02]  /*3880*/  ISETP.LT.AND P1, PT, R164, UR29, P1 ;  /* 0x0000001da4007c0c */ /* 0x000fe40008f21270 */
[C---:B------:R-:W-:Y:S01]  /*3890*/  SEL R177, R168.reuse, R177, !P5 ;  /* 0x000000b1a8b17207 */ /* 0x040fe20006800000 */
[----:B------:R-:W-:Y:S01]  /*38a0*/  @!P3 IMAD.MOV R170, RZ, RZ, -R170 ;  /* 0x000000ffffaab224 */ /* 0x000fe200078e0aaa */
[C---:B------:R-:W-:Y:S01]  /*38b0*/  SEL R181, R168.reuse, R181, !P5 ;  /* 0x000000b5a8b57207 */ /* 0x040fe20006800000 */
[----:B------:R-:W-:Y:S01]  /*38c0*/  @!P6 IMAD.MOV R171, RZ, RZ, -R171 ;  /* 0x000000ffffabe224 */ /* 0x000fe200078e0aab */
[----:B------:R-:W-:-:S02]  /*38d0*/  SEL R175, R168, R175, !P5 ;  /* 0x000000afa8af7207 */ /* 0x000fc40006800000 */
[C---:B------:R-:W-:Y:S02]  /*38e0*/  SEL R185, R168.reuse, R185, !P5 ;  /* 0x000000b9a8b97207 */ /* 0x040fe40006800000 */
[C---:B------:R-:W-:Y:S02]  /*38f0*/  SEL R189, R168.reuse, R189, !P5 ;  /* 0x000000bda8bd7207 */ /* 0x040fe40006800000 */
[C---:B------:R-:W-:Y:S01]  /*3900*/  SEL R174, R168.reuse, R169, !P5 ;  /* 0x000000a9a8ae7207 */ /* 0x040fe20006800000 */
[----:B------:R-:W-:Y:S01]  /*3910*/  IMAD R169, R173, UR8, RZ ;  /* 0x00000008ada97c24 */ /* 0x000fe2000f8e02ff */
[C---:B------:R-:W-:Y:S01]  /*3920*/  SEL R193, R168.reuse, R193, !P5 ;  /* 0x000000c1a8c17207 */ /* 0x040fe20006800000 */
[----:B------:R-:W-:Y:S01]  /*3930*/  IMAD R173, R177, UR8, RZ ;  /* 0x00000008b1ad7c24 */ /* 0x000fe2000f8e02ff */
[----:B------:R-:W-:Y:S01]  /*3940*/  PRMT R248, RZ, 0x7610, R248 ;  /* 0x00007610fff87816 */ /* 0x000fe200000000f8 */
[----:B------:R-:W-:Y:S01]  /*3950*/  IMAD R177, R181, UR8, RZ ;  /* 0x00000008b5b17c24 */ /* 0x000fe2000f8e02ff */
[C---:B------:R-:W-:Y:S01]  /*3960*/  SEL R197, R168.reuse, R197, !P5 ;  /* 0x000000c5a8c57207 */ /* 0x040fe20006800000 */
[----:B------:R-:W-:Y:S01]  /*3970*/  IMAD R181, R185, UR8, RZ ;  /* 0x00000008b9b57c24 */ /* 0x000fe2000f8e02ff */
[----:B------:R-:W-:-:S02]  /*3980*/  SEL R170, R168, R170, !P5 ;  /* 0x000000aaa8aa7207 */ /* 0x000fc40006800000 */
[C---:B------:R-:W-:Y:S01]  /*3990*/  SEL R211, R168.reuse, R171, !P5 ;  /* 0x000000aba8d37207 */ /* 0x040fe20006800000 */
[----:B------:R-:W-:Y:S01]  /*39a0*/  IMAD R171, R175, UR8, RZ ;  /* 0x00000008afab7c24 */ /* 0x000fe2000f8e02ff */
[C---:B------:R-:W-:Y:S01]  /*39b0*/  SEL R179, R168.reuse, R179, !P5 ;  /* 0x000000b3a8b37207 */ /* 0x040fe20006800000 */
[----:B------:R-:W-:Y:S01]  /*39c0*/  IMAD R185, R189, UR8, RZ ;  /* 0x00000008bdb97c24 */ /* 0x000fe2000f8e02ff */
[C---:B------:R-:W-:Y:S01]  /*39d0*/  SEL R183, R168.reuse, R183, !P5 ;  /* 0x000000b7a8b77207 */ /* 0x040fe20006800000 */
[----:B------:R-:W-:Y:S01]  /*39e0*/  IMAD R189, R193, UR8, RZ ;  /* 0x00000008c1bd7c24 */ /* 0x000fe2000f8e02ff */
[C---:B------:R-:W-:Y:S01]  /*39f0*/  SEL R187, R168.reuse, R187, !P5 ;  /* 0x000000bba8bb7207 */ /* 0x040fe20006800000 */
[----:B------:R-:W-:Y:S01]  /*3a00*/  IMAD R193, R197, UR8, RZ ;  /* 0x00000008c5c17c24 */ /* 0x000fe2000f8e02ff */
[C---:B------:R-:W-:Y:S01]  /*3a10*/  SEL R191, R168.reuse, R191, !P5 ;  /* 0x000000bfa8bf7207 */ /* 0x040fe20006800000 */
[----:B------:R-:W5:Y:S01]  /*3a20*/  @P1 LDG.E.U8 R248, desc[UR26][R152.64] ;  /* 0x0000001a98f81981 */ /* 0x000f62000c1e1100 */
[----:B------:R-:W-:Y:S01]  /*3a30*/  SEL R172, R168, R195, !P5 ;  /* 0x000000c3a8ac7207 */ /* 0x000fe20006800000 */
[----:B------:R-:W-:Y:S01]  /*3a40*/  IMAD R197, R170, UR8, RZ ;  /* 0x00000008aac57c24 */ /* 0x000fe2000f8e02ff */
[-C--:B------:R-:W-:Y:S01]  /*3a50*/  IADD3 R168, P1, PT, R169, R198.reuse, RZ ;  /* 0x000000c6a9a87210 */ /* 0x080fe20007f3e0ff */
[----:B------:R-:W-:Y:S01]  /*3a60*/  IMAD R175, R179, UR8, RZ ;  /* 0x00000008b3af7c24 */ /* 0x000fe2000f8e02ff */
[----:B------:R-:W-:Y:S01]  /*3a70*/  IADD3 R170, P2, PT, R171, R198, RZ ;  /* 0x000000c6abaa7210 */ /* 0x000fe20007f5e0ff */
[----:B------:R-:W-:-:S02]  /*3a80*/  IMAD R179, R183, UR8, RZ ;  /* 0x00000008b7b37c24 */ /* 0x000fc4000f8e02ff */
[----:B------:R-:W-:Y:S01]  /*3a90*/  IMAD R183, R187, UR8, RZ ;  /* 0x00000008bbb77c24 */ /* 0x000fe2000f8e02ff */
[-C--:B------:R-:W-:Y:S01]  /*3aa0*/  LEA.HI.X.SX32 R169, R169, R199.reuse, 0x1, P1 ;  /* 0x000000c7a9a97211 */ /* 0x080fe200008f0eff */
[----:B------:R-:W-:Y:S01]  /*3ab0*/  IMAD R187, R191, UR8, RZ ;  /* 0x00000008bfbb7c24 */ /* 0x000fe2000f8e02ff */
[----:B------:R-:W-:Y:S01]  /*3ac0*/  LEA.HI.X.SX32 R171, R171, R199, 0x1, P2 ;  /* 0x000000c7abab7211 */ /* 0x000fe200010f0eff */
[----:B------:R-:W-:Y:S01]  /*3ad0*/  IMAD R195, R174, UR8, RZ ;  /* 0x00000008aec37c24 */ /* 0x000fe2000f8e02ff */
[-C--:B------:R-:W-:Y:S01]  /*3ae0*/  IADD3 R174, P2, PT, R175, R198.reuse, RZ ;  /* 0x000000c6afae7210 */ /* 0x080fe20007f5e0ff */
[----:B------:R-:W-:Y:S01]  /*3af0*/  IMAD R191, R172, UR8, RZ ;  /* 0x00000008acbf7c24 */ /* 0x000fe2000f8e02ff */
[-C--:B------:R-:W-:Y:S02]  /*3b00*/  IADD3 R172, P1, PT, R173, R198.reuse, RZ ;  /* 0x000000c6adac7210 */ /* 0x080fe40007f3e0ff */
[----:B------:R-:W-:Y:S01]  /*3b10*/  IADD3 R176, P3, PT, R177, R198, RZ ;  /* 0x000000c6b1b07210 */ /* 0x000fe20007f7e0ff */
[----:B0-----:R-:W-:-:S04]  /*3b20*/  @!UP2 UIADD3 UR4, UPT, UPT, -UR6, 0x100000, URZ ;  /* 0x001000000604a890 */ /* 0x001fc8000fffe1ff */
[----:B------:R-:W-:Y:S02]  /*3b30*/  @!UP2 USHF.L.U32 UR5, UR4, 0xb, URZ ;  /* 0x0000000b0405a899 */ /* 0x000fe400080006ff */
[----:B------:R-:W-:Y:S01]  /*3b40*/  @!UP2 USHF.L.U32 UR4, UR4, 0x1, URZ ;  /* 0x000000010404a899 */ /* 0x000fe200080006ff */
[-C--:B------:R-:W-:Y:S02]  /*3b50*/  LEA.HI.X.SX32 R173, R173, R199.reuse, 0x1, P1 ;  /* 0x000000c7adad7211 */ /* 0x080fe400008f0eff */
[-C--:B------:R-:W-:Y:S02]  /*3b60*/  LEA.HI.X.SX32 R175, R175, R199.reuse, 0x1, P2 ;  /* 0x000000c7afaf7211 */ /* 0x080fe400010f0eff */
[----:B------:R-:W-:Y:S02]  /*3b70*/  LEA.HI.X.SX32 R177, R177, R199, 0x1, P3 ;  /* 0x000000c7b1b17211 */ /* 0x000fe400018f0eff */
[-C--:B------:R-:W-:Y:S02]  /*3b80*/  IADD3 R178, P1, PT, R179, R198.reuse, RZ ;  /* 0x000000c6b3b27210 */ /* 0x080fe40007f3e0ff */
[----:B------:R-:W-:-:S02]  /*3b90*/  IADD3 R180, P2, PT, R181, R198, RZ ;  /* 0x000000c6b5b47210 */ /* 0x000fc40007f5e0ff */
[-C--:B------:R-:W-:Y:S01]  /*3ba0*/  IADD3 R182, P3, PT, R183, R198.reuse, RZ ;  /* 0x000000c6b7b67210 */ /* 0x080fe20007f7e0ff */
[----:B------:R-:W-:Y:S01]  /*3bb0*/  VOTEU.ALL UP1, P4 ;  /* 0x0000000000ff7886 */ /* 0x000fe20002020000 */
[-C--:B------:R-:W-:Y:S02]  /*3bc0*/  LEA.HI.X.SX32 R179, R179, R199.reuse, 0x1, P1 ;  /* 0x000000c7b3b37211 */ /* 0x080fe400008f0eff */
[-C--:B------:R-:W-:Y:S02]  /*3bd0*/  LEA.HI.X.SX32 R181, R181, R199.reuse, 0x1, P2 ;  /* 0x000000c7b5b57211 */ /* 0x080fe400010f0eff */
[----:B------:R-:W-:Y:S01]  /*3be0*/  LEA.HI.X.SX32 R183, R183, R199, 0x1, P3 ;  /* 0x000000c7b7b77211 */ /* 0x000fe200018f0eff */
[----:B------:R-:W-:Y:S01]  /*3bf0*/  IMAD R211, R211, UR8, RZ ;  /* 0x00000008d3d37c24 */ /* 0x000fe2000f8e02ff */
[-C--:B------:R-:W-:Y:S01]  /*3c00*/  IADD3 R184, P1, PT, R185, R198.reuse, RZ ;  /* 0x000000c6b9b87210 */ /* 0x080fe20007f3e0ff */
[----:B------:R0:W1:Y:S01]  /*3c10*/  @!UP1 SYNCS.EXCH.64 URZ, [UR13+0x4008], UR4 ;  /* 0x004008040dff95b2 */ /* 0x0000620008000100 */
[----:B------:R-:W-:-:S02]  /*3c20*/  IADD3 R186, P2, PT, R187, R198, RZ ;  /* 0x000000c6bbba7210 */ /* 0x000fc40007f5e0ff */
[-C--:B------:R-:W-:Y:S01]  /*3c30*/  IADD3 R188, P3, PT, R189, R198.reuse, RZ ;  /* 0x000000c6bdbc7210 */ /* 0x080fe20007f7e0ff */
[----:B--2---:R2:W-:Y:S01]  /*3c40*/  STS.U8 [R67+UR13+0x800], R165 ;  /* 0x000800a543007988 */ /* 0x0045e2000800000d */
[-C--:B------:R-:W-:Y:S02]  /*3c50*/  LEA.HI.X.SX32 R185, R185, R199.reuse, 0x1, P1 ;  /* 0x000000c7b9b97211 */ /* 0x080fe400008f0eff */
[-C--:B------:R-:W-:Y:S02]  /*3c60*/  LEA.HI.X.SX32 R187, R187, R199.reuse, 0x1, P2 ;  /* 0x000000c7bbbb7211 */ /* 0x080fe400010f0eff */
[----:B------:R-:W-:Y:S02]  /*3c70*/  LEA.HI.X.SX32 R189, R189, R199, 0x1, P3 ;  /* 0x000000c7bdbd7211 */ /* 0x000fe400018f0eff */
[-C--:B------:R-:W-:Y:S02]  /*3c80*/  IADD3 R190, P1, PT, R191, R198.reuse, RZ ;  /* 0x000000c6bfbe7210 */ /* 0x080fe40007f3e0ff */
[----:B------:R-:W-:-:S02]  /*3c90*/  IADD3 R192, P2, PT, R193, R198, RZ ;  /* 0x000000c6c1c07210 */ /* 0x000fc40007f5e0ff */
[-C--:B------:R-:W-:Y:S02]  /*3ca0*/  IADD3 R194, P3, PT, R195, R198.reuse, RZ ;  /* 0x000000c6c3c27210 */ /* 0x080fe40007f7e0ff */
[-C--:B------:R-:W-:Y:S02]  /*3cb0*/  IADD3 R196, P5, PT, R197, R198.reuse, RZ ;  /* 0x000000c6c5c47210 */ /* 0x080fe40007fbe0ff */
[----:B------:R-:W-:Y:S02]  /*3cc0*/  IADD3 R198, P6, PT, R211, R198, RZ ;  /* 0x000000c6d3c67210 */ /* 0x000fe40007fde0ff */
[----:B--2---:R-:W-:Y:S01]  /*3cd0*/  LOP3.LUT R165, R67, 0x10, RZ, 0x3c, !PT ;  /* 0x0000001043a57812 */ /* 0x004fe200078e3cff */
[----:B----4-:R2:W-:Y:S01]  /*3ce0*/  STS.U8 [R67+UR13], R209 ;  /* 0x000000d143007988 */ /* 0x0105e2000800000d */
[----:B------:R-:W-:Y:S02]  /*3cf0*/  PRMT R244, RZ, 0x7610, R244 ;  /* 0x00007610fff47816 */ /* 0x000fe400000000f4 */
[----:B------:R-:W-:Y:S01]  /*3d00*/  PRMT R242, RZ, 0x7610, R242 ;  /* 0x00007610fff27816 */ /* 0x000fe200000000f2 */
[----:B---3--:R3:W-:Y:S01]  /*3d10*/  STS.U8 [R67+UR13+0x200], R207 ;  /* 0x000200cf43007988 */ /* 0x0087e2000800000d */
[----:B------:R-:W-:-:S02]  /*3d20*/  PRMT R240, RZ, 0x7610, R240 ;  /* 0x00007610fff07816 */ /* 0x000fc400000000f0 */
[----:B------:R-:W-:Y:S01]  /*3d30*/  PRMT R238, RZ, 0x7610, R238 ;  /* 0x00007610ffee7816 */ /* 0x000fe200000000ee */
[----:B------:R4:W-:Y:S01]  /*3d40*/  STS.U8 [R67+UR13+0x400], R205 ;  /* 0x000400cd43007988 */ /* 0x0009e2000800000d */
[----:B------:R-:W-:Y:S02]  /*3d50*/  PRMT R236, RZ, 0x7610, R236 ;  /* 0x00007610ffec7816 */ /* 0x000fe400000000ec */
[----:B------:R-:W-:Y:S01]  /*3d60*/  PRMT R234, RZ, 0x7610, R234 ;  /* 0x00007610ffea7816 */ /* 0x000fe200000000ea */
[----:B-----5:R5:W-:Y:S01]  /*3d70*/  STS.U8 [R67+UR13+0x600], R203 ;  /* 0x000600cb43007988 */ /* 0x020be2000800000d */
[----:B------:R-:W-:Y:S02]  /*3d80*/  PRMT R232, RZ, 0x7610, R232 ;  /* 0x00007610ffe87816 */ /* 0x000fe400000000e8 */
[-C--:B------:R-:W-:Y:S01]  /*3d90*/  LEA.HI.X.SX32 R191, R191, R199.reuse, 0x1, P1 ;  /* 0x000000c7bfbf7211 */ /* 0x080fe200008f0eff */
[----:B------:R0:W-:Y:S01]  /*3da0*/  STS.U8 [R67+UR13+0xa00], R214 ;  /* 0x000a00d643007988 */ /* 0x0001e2000800000d */
[----:B------:R-:W-:-:S02]  /*3db0*/  LEA.HI.X.SX32 R193, R193, R199, 0x1, P2 ;  /* 0x000000c7c1c17211 */ /* 0x000fc400010f0eff */
[-C--:B------:R-:W-:Y:S01]  /*3dc0*/  LEA.HI.X.SX32 R195, R195, R199.reuse, 0x1, P3 ;  /* 0x000000c7c3c37211 */ /* 0x080fe200018f0eff */
[----:B------:R0:W-:Y:S01]  /*3dd0*/  STS.U8 [R67+UR13+0xc00], R212 ;  /* 0x000c00d443007988 */ /* 0x0001e2000800000d */
[----:B------:R-:W-:Y:S02]  /*3de0*/  LEA.HI.X.SX32 R197, R197, R199, 0x1, P5 ;  /* 0x000000c7c5c57211 */ /* 0x000fe400028f0eff */
[----:B------:R-:W-:Y:S01]  /*3df0*/  PRMT R230, RZ, 0x7610, R230 ;  /* 0x00007610ffe67816 */ /* 0x000fe200000000e6 */
[----:B------:R0:W-:Y:S01]  /*3e00*/  STS.U8 [R67+UR13+0xe00], R210 ;  /* 0x000e00d243007988 */ /* 0x0001e2000800000d */
[----:B------:R-:W-:Y:S02]  /*3e10*/  PRMT R228, RZ, 0x7610, R228 ;  /* 0x00007610ffe47816 */ /* 0x000fe400000000e4 */
[----:B------:R-:W-:Y:S01]  /*3e20*/  PRMT R226, RZ, 0x7610, R226 ;  /* 0x00007610ffe27816 */ /* 0x000fe200000000e2 */
[----:B------:R0:W-:Y:S01]  /*3e30*/  STS.U8 [R165+UR13+0x80], R208 ;  /* 0x000080d0a5007988 */ /* 0x0001e2000800000d */
[----:B------:R-:W-:-:S02]  /*3e40*/  PRMT R224, RZ, 0x7610, R224 ;  /* 0x00007610ffe07816 */ /* 0x000fc400000000e0 */
[----:B------:R-:W-:Y:S01]  /*3e50*/  PRMT R222, RZ, 0x7610, R222 ;  /* 0x00007610ffde7816 */ /* 0x000fe200000000de */
[----:B------:R0:W-:Y:S01]  /*3e60*/  STS.U8 [R165+UR13+0x280], R206 ;  /* 0x000280cea5007988 */ /* 0x0001e2000800000d */
[----:B------:R-:W-:Y:S02]  /*3e70*/  PRMT R220, RZ, 0x7610, R220 ;  /* 0x00007610ffdc7816 */ /* 0x000fe400000000dc */
[----:B------:R-:W-:Y:S01]  /*3e80*/  PRMT R218, RZ, 0x7610, R218 ;  /* 0x00007610ffda7816 */ /* 0x000fe200000000da */
[----:B------:R0:W-:Y:S01]  /*3e90*/  STS.U8 [R165+UR13+0x480], R204 ;  /* 0x000480cca5007988 */ /* 0x0001e2000800000d */
[----:B------:R-:W-:Y:S02]  /*3ea0*/  PRMT R216, RZ, 0x7610, R216 ;  /* 0x00007610ffd87816 */ /* 0x000fe400000000d8 */
[----:B------:R-:W-:Y:S01]  /*3eb0*/  LEA.HI.X.SX32 R199, R211, R199, 0x1, P6 ;  /* 0x000000c7d3c77211 */ /* 0x000fe200030f0eff */
[----:B------:R0:W-:Y:S01]  /*3ec0*/  STS.U8 [R165+UR13+0x680], R241 ;  /* 0x000680f1a5007988 */ /* 0x0001e2000800000d */
[----:B------:R-:W-:-:S02]  /*3ed0*/  PRMT R217, RZ, 0x7610, R217 ;  /* 0x00007610ffd97816 */ /* 0x000fc400000000d9 */
[----:B------:R-:W-:Y:S01]  /*3ee0*/  PRMT R215, RZ, 0x7610, R215 ;  /* 0x00007610ffd77816 */ /* 0x000fe200000000d7 */
[----:B------:R0:W-:Y:S01]  /*3ef0*/  STS.U8 [R165+UR13+0xa80], R247 ;  /* 0x000a80f7a5007988 */ /* 0x0001e2000800000d */
[----:B------:R-:W-:Y:S02]  /*3f00*/  PRMT R213, RZ, 0x7610, R213 ;  /* 0x00007610ffd57816 */ /* 0x000fe400000000d5 */
[----:B------:R-:W-:Y:S01]  /*3f10*/  PRMT R211, RZ, 0x7610, R211 ;  /* 0x00007610ffd37816 */ /* 0x000fe200000000d3 */
[----:B------:R-:W5:Y:S01]  /*3f20*/  @P0 LDG.E.U8 R244, desc[UR26][R68.64] ;  /* 0x0000001a44f40981 */ /* 0x000f62000c1e1100 */
[----:B--2---:R-:W-:Y:S02]  /*3f30*/  PRMT R209, RZ, 0x7610, R209 ;  /* 0x00007610ffd17816 */ /* 0x004fe400000000d1 */
[----:B---3--:R-:W-:Y:S01]  /*3f40*/  PRMT R207, RZ, 0x7610, R207 ;  /* 0x00007610ffcf7816 */ /* 0x008fe200000000cf */
[----:B------:R-:W2:Y:S01]  /*3f50*/  @P0 LDG.E.U8 R242, desc[UR26][R76.64] ;  /* 0x0000001a4cf20981 */ /* 0x000ea2000c1e1100 */
[----:B----4-:R-:W-:-:S02]  /*3f60*/  PRMT R205, RZ, 0x7610, R205 ;  /* 0x00007610ffcd7816 */ /* 0x010fc400000000cd */
[----:B-----5:R-:W-:Y:S01]  /*3f70*/  PRMT R203, RZ, 0x7610, R203 ;  /* 0x00007610ffcb7816 */ /* 0x020fe200000000cb */
[----:B------:R-:W3:Y:S01]  /*3f80*/  @P0 LDG.E.U8 R240, desc[UR26][R84.64] ;  /* 0x0000001a54f00981 */ /* 0x000ee2000c1e1100 */
[----:B0-----:R-:W-:Y:S02]  /*3f90*/  PRMT R214, RZ, 0x7610, R214 ;  /* 0x00007610ffd67816 */ /* 0x001fe400000000d6 */
[----:B------:R-:W-:Y:S01]  /*3fa0*/  PRMT R212, RZ, 0x7610, R212 ;  /* 0x00007610ffd47816 */ /* 0x000fe200000000d4 */
[----:B------:R-:W4:Y:S01]  /*3fb0*/  @P0 LDG.E.U8 R238, desc[UR26][R92.64] ;  /* 0x0000001a5cee0981 */ /* 0x000f22000c1e1100 */
[----:B------:R-:W-:Y:S02]  /*3fc0*/  PRMT R210, RZ, 0x7610, R210 ;  /* 0x00007610ffd27816 */ /* 0x000fe400000000d2 */
[----:B------:R-:W-:Y:S01]  /*3fd0*/  PRMT R208, RZ, 0x7610, R208 ;  /* 0x00007610ffd07816 */ /* 0x000fe200000000d0 */
[----:B------:R-:W5:Y:S01]  /*3fe0*/  @P0 LDG.E.U8 R236, desc[UR26][R100.64] ;  /* 0x0000001a64ec0981 */ /* 0x000f62000c1e1100 */
[----:B------:R-:W-:-:S02]  /*3ff0*/  PRMT R206, RZ, 0x7610, R206 ;  /* 0x00007610ffce7816 */ /* 0x000fc400000000ce */
[----:B------:R-:W-:Y:S01]  /*4000*/  PRMT R204, RZ, 0x7610, R204 ;  /* 0x00007610ffcc7816 */ /* 0x000fe200000000cc */
[----:B------:R-:W5:Y:S01]  /*4010*/  @P0 LDG.E.U8 R234, desc[UR26][R106.64] ;  /* 0x0000001a6aea0981 */ /* 0x000f62000c1e1100 */
[----:B------:R-:W-:Y:S02]  /*4020*/  PRMT R241, RZ, 0x7610, R241 ;  /* 0x00007610fff17816 */ /* 0x000fe400000000f1 */
[----:B------:R-:W-:Y:S01]  /*4030*/  PRMT R247, RZ, 0x7610, R247 ;  /* 0x00007610fff77816 */ /* 0x000fe200000000f7 */
[----:B------:R-:W5:Y:S04]  /*4040*/  @P0 LDG.E.U8 R232, desc[UR26][R118.64] ;  /* 0x0000001a76e80981 */ /* 0x000f68000c1e1100 */
        /* <DEDUP_REMOVED lines=24> */
[----:B------:R0:W-:Y:S04]  /*41d0*/  STS.U8 [R165+UR13+0x880], R200 ;  /* 0x000880c8a5007988 */ /* 0x0001e8000800000d */
[----:B------:R-:W-:Y:S01]  /*41e0*/  STS.U8 [R165+UR13+0xc80], R245 ;  /* 0x000c80f5a5007988 */ /* 0x000fe2000800000d */
[----:B0-----:R-:W-:-:S03]  /*41f0*/  LOP3.LUT R200, R67, 0x20, RZ, 0x3c, !PT ;  /* 0x0000002043c87812 */ /* 0x001fc600078e3cff */
[----:B------:R-:W-:Y:S04]  /*4200*/  STS.U8 [R165+UR13+0xe80], R243 ;  /* 0x000e80f3a5007988 */ /* 0x000fe8000800000d */
[----:B------:R0:W-:Y:S04]  /*4210*/  STS.U8 [R200+UR13+0x100], R201 ;  /* 0x000100c9c8007988 */ /* 0x0001e8000800000d */
[----:B------:R1:W-:Y:S01]  /*4220*/  STS.U8 [R200+UR13+0x300], R227 ;  /* 0x000300e3c8007988 */ /* 0x0003e2000800000d */
[----:B0-----:R-:W-:-:S03]  /*4230*/  LOP3.LUT R201, R67, 0x30, RZ, 0x3c, !PT ;  /* 0x0000003043c97812 */ /* 0x001fc600078e3cff */
[----:B------:R0:W-:Y:S04]  /*4240*/  STS.U8 [R200+UR13+0x500], R229 ;  /* 0x000500e5c8007988 */ /* 0x0001e8000800000d */
        /* <DEDUP_REMOVED lines=13> */
[----:B------:R0:W-:Y:S01]  /*4320*/  STS.U8 [R67+UR13+0x1000], R246 ;  /* 0x001000f643007988 */ /* 0x0001e2000800000d */
[----:B------:R-:W-:-:S04]  /*4330*/  UISETP.NE.U32.AND UP1, UPT, UR7, URZ, UPT ;  /* 0x000000ff0700728c */ /* 0x000fc8000bf25070 */
[----:B------:R-:W-:Y:S02]  /*4340*/  UISETP.LT.OR UP2, UPT, UR31, 0x40, UP1 ;  /* 0x000000401f00788c */ /* 0x000fe40008f41670 */
[----:B------:R-:W-:Y:S01]  /*4350*/  UISETP.GE.AND UP3, UPT, UR31, 0x80, UPT ;  /* 0x000000801f00788c */ /* 0x000fe2000bf66270 */
[----:B------:R0:W-:Y:S04]  /*4360*/  STS.U8 [R67+UR13+0x1200], R244 ;  /* 0x001200f443007988 */ /* 0x0001e8000800000d */
[----:B--2---:R0:W-:Y:S04]  /*4370*/  STS.U8 [R67+UR13+0x1400], R242 ;  /* 0x001400f243007988 */ /* 0x0041e8000800000d */
[----:B---3--:R0:W-:Y:S04]  /*4380*/  STS.U8 [R67+UR13+0x1600], R240 ;  /* 0x001600f043007988 */ /* 0x0081e8000800000d */
[----:B----4-:R0:W-:Y:S04]  /*4390*/  STS.U8 [R67+UR13+0x1800], R238 ;  /* 0x001800ee43007988 */ /* 0x0101e8000800000d */
[----:B-----5:R0:W-:Y:S04]  /*43a0*/  STS.U8 [R67+UR13+0x1a00], R236 ;  /* 0x001a00ec43007988 */ /* 0x0201e8000800000d */
        /* <DEDUP_REMOVED lines=26> */
[----:B-1----:R1:W-:Y:S06]  /*4550*/  MEMBAR.ALL.CTA ;  /* 0x0000000000007992 */ /* 0x0023ec0000008000 */
[----:B-1----:R-:W1:Y:S02]  /*4560*/  FENCE.VIEW.ASYNC.S ;  /* 0x00000000000073c6 */ /* 0x002e640000000000 */
[----:B-1----:R-:W-:Y:S06]  /*4570*/  BAR.SYNC.DEFER_BLOCKING 0x0 ;  /* 0x0000000000007b1d */ /* 0x002fec0000010000 */
[----:B------:R-:W-:Y:S05]  /*4580*/  BRA.U UP2, `(.L_x_6) ;  /* 0x0000000102687547 */ /* 0x000fea000b800000 */
[----:B------:R-:W-:Y:S02]  /*4590*/  UIADD3 UR4, UPT, UPT, UR13, 0x1000, URZ ;  /* 0x000010000d047890 */ /* 0x000fe4000fffe0ff */
[----:B------:R-:W-:Y:S02]  /*45a0*/  USHF.R.U32.HI UR6, URZ, 0x4, UR13 ;  /* 0x00000004ff067899 */ /* 0x000fe4000801160d */
[----:B------:R-:W-:Y:S02]  /*45b0*/  USHF.R.U32.HI UR4, URZ, 0x4, UR4 ;  /* 0x00000004ff047899 */ /* 0x000fe40008011604 */
[----:B------:R-:W-:Y:S02]  /*45c0*/  USGXT.U32 UR6, UR6, 0xe ;  /* 0x0000000e0606789a */ /* 0x000fe40008000000 */
[----:B------:R-:W-:Y:S01]  /*45d0*/  USGXT.U32 UR8, UR4, 0xe ;  /* 0x0000000e0408789a */ /* 0x000fe20008000000 */
[----:B------:R-:W-:Y:S01]  /*45e0*/  UMOV UR10, 0xffffff80 ;  /* 0xffffff80000a7882 */ /* 0x000fe20000000000 */
[----:B------:R-:W-:Y:S01]  /*45f0*/  UMOV UR11, 0x7fffbfdf ;  /* 0x7fffbfdf000b7882 */ /* 0x000fe20000000000 */
[----:B------:R-:W-:Y:S01]  /*4600*/  UMOV UR16, 0xfffffffe ;  /* 0xfffffffe00107882 */ /* 0x000fe20000000000 */
[----:B------:R-:W-:Y:S01]  /*4610*/  UMOV UR17, 0x7fffbfdf ;  /* 0x7fffbfdf00117882 */ /* 0x000fe20000000000 */
[----:B------:R-:W-:Y:S01]  /*4620*/  UMOV UR7, URZ ;  /* 0x000000ff00077c82 */ /* 0x000fe20008000000 */
[----:B------:R-:W-:Y:S01]  /*4630*/  UMOV UR9, URZ ;  /* 0x000000ff00097c82 */ /* 0x000fe20008000000 */
[----:B------:R-:W-:-:S02]  /*4640*/  UIADD3.64 UR10, UPT, UPT, UR6, -UR10, URZ ;  /* 0x8000000a060a7297 */ /* 0x000fc4000fffe0ff */
[----:B------:R-:W-:Y:S01]  /*4650*/  UIADD3.64 UR16, UPT, UPT, UR8, -UR16, URZ ;  /* 0x8000001008107297 */ /* 0x000fe2000fffe0ff */
[----:B------:R-:W-:Y:S01]  /*4660*/  UMOV UR18, 0x0 ;  /* 0x0000000000127882 */ /* 0x000fe20000000000 */
[----:B------:R-:W-:Y:S01]  /*4670*/  UMOV UR19, 0x4108490 ;  /* 0x0410849000137882 */ /* 0x000fe20000000000 */
[----:B------:R-:W-:Y:S01]  /*4680*/  UMOV UR4, UR15 ;  /* 0x0000000f00047c82 */ /* 0x000fe20008000000 */
[----:B------:R-:W-:Y:S01]  /*4690*/  UMOV UR5, URZ ;  /* 0x000000ff00057c82 */ /* 0x000fe20008000000 */
[----:B------:R-:W-:Y:S01]  /*46a0*/  UMOV UR7, 0x80004020 ;  /* 0x8000402000077882 */ /* 0x000fe20000000000 */
[----:B------:R-:W-:Y:S01]  /*46b0*/  UMOV UR9, 0x80004020 ;  /* 0x8000402000097882 */ /* 0x000fe20000000000 */
[----:B------:R-:W-:Y:S01]  /*46c0*/  UMOV UR20, 0x0 ;  /* 0x0000000000147882 */ /* 0x000fe20000000000 */
[----:B------:R-:W-:Y:S01]  /*46d0*/  UMOV UR21, 0x4108490 ;  /* 0x0410849000157882 */ /* 0x000fe20000000000 */
[----:B------:R-:W-:Y:S01]  /*46e0*/  UMOV UR4, UR4 ;  /* 0x0000000400047c82 */ /* 0x000fe20008000000 */
[----:B------:R1:W-:Y:S01]  /*46f0*/  UTCQMMA gdesc[UR6], gdesc[UR8], tmem[UR12], tmem[UR18], idesc[UR19], !UPT ;  /* 0x00ff1208060075ea */ /* 0x0003e2000f80030c */
[----:B------:R1:W-:Y:S01]  /*4700*/  UTCQMMA gdesc[UR10], gdesc[UR16], tmem[UR12], tmem[UR20], idesc[UR21], UPT ;  /* 0x00ff14100a0075ea */ /* 0x0003e2000b80030c */
[----:B------:R1:W-:Y:S01]  /*4710*/  UTCBAR [UR4], URZ ;  /* 0x000000ff040073e9 */ /* 0x0003e200080000ff */
[----:B------:R-:W-:Y:S01]  /*4720*/  NOP ;  /* 0x0000000000007918 */ /* 0x000fe20000000000 */
.L_x_6:
[----:B-1----:R-:W-:Y:S01]  /*4730*/  UMOV UR4, URZ ;  /* 0x000000ff00047c82 */ /* 0x002fe20008000000 */
[----:B------:R-:W-:Y:S05]  /*4740*/  BRA.U !UP3, `(.L_x_7) ;  /* 0x000000190bd47547 */ /* 0x000fea000b800000 */
[----:B------:R-:W-:Y:S01]  /*4750*/  USHF.R.S32.HI UR4, URZ, 0x1f, UR31 ;  /* 0x0000001fff047899 */ /* 0x000fe2000801141f */
[----:B0-----:R-:W-:Y:S01]  /*4760*/  IMAD.SHL.U32 R203, R126, 0x40, RZ ;  /* 0x000000407ecb7824 */ /* 0x001fe200078e00ff */
[----:B------:R-:W-:Y:S01]  /*4770*/  UIADD3 UR5, UPT, UPT, UR13, 0x2000, URZ ;  /* 0x000020000d057890 */ /* 0x000fe2000fffe0ff */
[----:B------:R-:W-:Y:S01]  /*4780*/  IMAD.SHL.U32 R205, R127, 0x40, RZ ;  /* 0x000000407fcd7824 */ /* 0x000fe200078e00ff */
[----:B------:R-:W-:Y:S01]  /*4790*/  ULEA.HI UR4, UR4, UR31, URZ, 0x6 ;  /* 0x0000001f04047291 */ /* 0x000fe2000f8f30ff */
[----:B------:R-:W-:Y:S01]  /*47a0*/  IMAD.MOV.U32 R126, RZ, RZ, RZ ;  /* 0x000000ffff7e7224 */ /* 0x000fe200078e00ff */
[----:B------:R-:W-:Y:S01]  /*47b0*/  UIADD3 UR6, UPT, UPT, UR13, 0x3000, URZ ;  /* 0x000030000d067890 */ /* 0x000fe2000fffe0ff */
[----:B------:R-:W-:Y:S01]  /*47c0*/  SHF.R.S32.HI R202, RZ, 0x1f, R203 ;  /* 0x0000001fffca7819 */ /* 0x000fe200000114cb */
[----:B------:R-:W-:Y:S01]  /*47d0*/  USHF.R.S32.HI UR4, URZ, 0x6, UR4 ;  /* 0x00000006ff047899 */ /* 0x000fe20008011404 */
[----:B------:R-:W-:Y:S01]  /*47e0*/  SHF.R.S32.HI R204, RZ, 0x1f, R205 ;  /* 0x0000001fffcc7819 */ /* 0x000fe200000114cd */
[----:B------:R-:W-:-:S02]  /*47f0*/  USHF.R.U32.HI UR5, URZ, 0x4, UR5 ;  /* 0x00000004ff057899 */ /* 0x000fc40008011605 */
[----:B------:R-:W-:Y:S02]  /*4800*/  USHF.R.U32.HI UR8, URZ, 0x4, UR6 ;  /* 0x00000004ff087899 */ /* 0x000fe40008011606 */
[----:B------:R-:W-:Y:S02]  /*4810*/  UISETP.LT.AND UP2, UPT, UR4, 0x2, UPT ;  /* 0x000000020400788c */ /* 0x000fe4000bf41270 */
[----:B------:R-:W-:Y:S02]  /*4820*/  USGXT.U32 UR6, UR5, 0xe ;  /* 0x0000000e0506789a */ /* 0x000fe40008000000 */
[----:B------:R-:W-:Y:S02]  /*4830*/  USGXT.U32 UR8, UR8, 0xe ;  /* 0x0000000e0808789a */ /* 0x000fe40008000000 */
[----:B------:R-:W-:Y:S01]  /*4840*/  USEL UR4, UR4, 0x2, !UP2 ;  /* 0x0000000204047887 */ /* 0x000fe2000d000000 */
[----:B------:R-:W-:Y:S01]  /*4850*/  UMOV UR16, 0xffffff80 ;  /* 0xffffff8000107882 */ /* 0x000fe20000000000 */
[----:B------:R-:W-:Y:S01]  /*4860*/  UMOV UR17, 0x7fffbfdf ;  /* 0x7fffbfdf00117882 */ /* 0x000fe20000000000 */
[----:B------:R-:W-:Y:S01]  /*4870*/  UMOV UR18, 0xfffffffe ;  /* 0xfffffffe00127882 */ /* 0x000fe20000000000 */
[----:B------:R-:W-:Y:S01]  /*4880*/  UMOV UR19, 0x7fffbfdf ;  /* 0x7fffbfdf00137882 */ /* 0x000fe20000000000 */
[----:B------:R-:W-:Y:S01]  /*4890*/  UMOV UR7, URZ ;  /* 0x000000ff00077c82 */ /* 0x000fe20008000000 */
[----:B------:R-:W-:Y:S01]  /*48a0*/  UMOV UR9, URZ ;  /* 0x000000ff00097c82 */ /* 0x000fe20008000000 */
[----:B------:R-:W-:-:S02]  /*48b0*/  UIADD3 UR29, UPT, UPT, UR29, -0x40, URZ ;  /* 0xffffffc01d1d7890 */ /* 0x000fc4000fffe0ff */
[----:B------:R-:W-:Y:S02]  /*48c0*/  UIADD3.64 UR16, UPT, UPT, UR6, -UR16, URZ ;  /* 0x8000001006107297 */ /* 0x000fe4000fffe0ff */
[----:B------:R-:W-:Y:S02]  /*48d0*/  UIADD3.64 UR18, UPT, UPT, UR8, -UR18, URZ ;  /* 0x8000001208127297 */ /* 0x000fe4000fffe0ff */
[----:B------:R-:W-:Y:S01]  /*48e0*/  UIADD3 UR28, UPT, UPT, UR4, -0x1, URZ ;  /* 0xffffffff041c7890 */ /* 0x000fe2000fffe0ff */
[----:B------:R-:W-:Y:S01]  /*48f0*/  UMOV UR30, 0x1 ;  /* 0x00000001001e7882 */ /* 0x000fe20000000000 */
[----:B------:R-:W-:-:S10]  /*4900*/  UMOV UR5, URZ ;  /* 0x000000ff00057c82 */ /* 0x000fd40008000000 */
.L_x_10:
[C---:B------:R-:W-:Y:S01]  /*4910*/  IADD3 R118, P2, PT, R205.reuse, R118, RZ ;  /* 0x00000076cd767210 */ /* 0x040fe20007f5e0ff */
[----:B------:R-:W-:Y:S01]  /*4920*/  IMAD.U32 R126, R126, -0x80000000, RZ ;  /* 0x800000007e7e7824 */ /* 0x000fe200078e00ff */
[C---:B------:R-:W-:Y:S02]  /*4930*/  IADD3 R166, P1, PT, R205.reuse, R166, RZ ;  /* 0x000000a6cda67210 */ /* 0x040fe40007f3e0ff */
[C---:B------:R-:W-:Y:S01]  /*4940*/  IADD3 R198, P6, PT, R205.reuse, R198, RZ ;  /* 0x000000c6cdc67210 */ /* 0x040fe20007fde0ff */
[C---:B------:R-:W-:Y:S01]  /*4950*/  IMAD.X R119, R204.reuse, 0x1, R119, P2 ;  /* 0x00000001cc777824 */ /* 0x040fe200010e0677 */
        /* <DEDUP_REMOVED lines=22> */
[----:B------:R-:W-:Y:S01]  /*4ac0*/  IADD3 R100, P5, PT, R205, R100, RZ ;  /* 0x00000064cd647210 */ /* 0x000fe20007fbe0ff */
[C---:B------:R-:W-:Y:S01]  /*4ad0*/  IMAD.X R69, R204.reuse, 0x1, R69, P2 ;  /* 0x00000001cc457824 */ /* 0x040fe200010e0645 */
[----:B------:R-:W-:Y:S01]  /*4ae0*/  IADD3 R132, P2, PT, R203, R132, RZ ;  /* 0x00000084cb847210 */ /* 0x000fe20007f5e0ff */
[C---:B------:R-:W-:Y:S01]  /*4af0*/  IMAD.X R159, R204.reuse, 0x1, R159, P3 ;  /* 0x00000001cc9f7824 */ /* 0x040fe200018e069f */
[C---:B------:R-:W-:Y:S01]  /*4b00*/  IADD3 R156, P1, PT, R205.reuse, R156, RZ ;  /* 0x0000009ccd9c7210 */ /* 0x040fe20007f3e0ff */
[----:B------:R-:W-:Y:S01]  /*4b10*/  IMAD.X R101, R204, 0x1, R101, P5 ;  /* 0x00000001cc657824 */ /* 0x000fe200028e0665 */
[----:B------:R-:W-:Y:S01]  /*4b20*/  IADD3 R186, P6, PT, R205, R186, RZ ;  /* 0x000000bacdba7210 */ /* 0x000fe20007fde0ff */
[----:B------:R-:W-:Y:S01]  /*4b30*/  IMAD.X R133, R202, 0x1, R133, P2 ;  /* 0x00000001ca857824 */ /* 0x000fe200010e0685 */
        /* <DEDUP_REMOVED lines=10> */
[C---:B------:R-:W-:Y:S01]  /*4be0*/  IADD3 R178, P1, PT, R205.reuse, R178, RZ ;  /* 0x000000b2cdb27210 */ /* 0x040fe20007f3e0ff */
[----:B------:R-:W-:Y:S01]  /*4bf0*/  IMAD.X R121, R202, 0x1, R121, P2 ;  /* 0x00000001ca797824 */ /* 0x000fe200010e0679 */
        /* <DEDUP_REMOVED lines=14> */
[----:B0-----:R-:W0:Y:S01]  /*4ce0*/  SYNCS.PHASECHK.TRANS64.TRYWAIT P2, [UR15], R126 ;  /* 0x0000007eff0075a7 */ /* 0x001e22000804110f */
        /* <DEDUP_REMOVED lines=10> */
[C---:B------:R-:W-:Y:S01]  /*4d90*/  IADD3 R98, P3, PT, R203.reuse, R98, RZ ;  /* 0x00000062cb627210 */ /* 0x040fe20007f7e0ff */
[C---:B------:R-:W-:Y:S01]  /*4da0*/  IMAD.X R131, R204.reuse, 0x1, R131, P6 ;  /* 0x00000001cc837824 */ /* 0x040fe200030e0683 */
        /* <DEDUP_REMOVED lines=54> */
[----:B------:R-:W-:Y:S01]  /*5110*/  ISETP.GE.AND P6, PT, R5, UR29, PT ;  /* 0x0000001d05007c0c */ /* 0x000fe2000bfc6270 */
[----:B------:R-:W-:Y:S01]  /*5120*/  IMAD.X R71, R202, 0x1, R71, P5 ;  /* 0x00000001ca477824 */ /* 0x000fe200028e0647 */
[----:B------:R-:W-:Y:S01]  /*5130*/  ISETP.GE.AND P0, PT, R8, UR29, PT ;  /* 0x0000001d08007c0c */ /* 0x000fe2000bf06270 */
[----:B------:R-:W-:Y:S01]  /*5140*/  IMAD.X R17, R202, 0x1, R17, P1 ;  /* 0x00000001ca117824 */ /* 0x000fe200008e0611 */
[----:B------:R-:W-:Y:S01]  /*5150*/  PRMT R252, RZ, 0x7610, R252 ;  /* 0x00007610fffc7816 */ /* 0x000fe200000000fc */
[----:B0-----:R-:W-:Y:S10]  /*5160*/  @!P2 BRA `(.L_x_8) ;  /* 0x0000002400e4a947 */ /* 0x001ff40003800000 */
.L_x_16:
[----:B------:R-:W-:Y:S01]  /*5170*/  @!P6 IMAD.MOV.U32 R126, RZ, RZ, R12 ;  /* 0x000000ffff7ee224 */ /* 0x000fe200078e000c */
[----:B------:R-:W-:Y:S01]  /*5180*/  ISETP.GE.AND P1, PT, R10, UR29, PT ;  /* 0x0000001d0a007c0c */ /* 0x000fe2000bf26270 */
[----:B------:R-:W-:Y:S01]  /*5190*/  @!P6 IMAD.MOV.U32 R127, RZ, RZ, R17 ;  /* 0x000000ffff7fe224 */ /* 0x000fe200078e0011 */
[----:B------:R-:W-:-:S04]  /*51a0*/  PRMT R215, RZ, 0x7610, R215 ;  /* 0x00007610ffd77816 */ /* 0x000fc800000000d7 */
[----:B------:R0:W2:Y:S01]  /*51b0*/  @!P6 LDG.E.U8 R252, desc[UR26][R126.64] ;  /* 0x0000001a7efce981 */ /* 0x0000a2000c1e1100 */
[----:B------:R-:W-:Y:S01]  /*51c0*/  PRMT R217, RZ, 0x7610, R217 ;  /* 0x00007610ffd97816 */ /* 0x000fe200000000d9 */
[----:B0-----:R-:W-:Y:S02]  /*51d0*/  @!P0 IMAD.MOV.U32 R126, RZ, RZ, R14 ;  /* 0x000000ffff7e8224 */ /* 0x001fe400078e000e */
[----:B------:R-:W-:Y:S01]  /*51e0*/  @!P0 IMAD.MOV.U32 R127, RZ, RZ, R19 ;  /* 0x000000ffff7f8224 */ /* 0x000fe200078e0013 */
[----:B------:R-:W-:-:S04]  /*51f0*/  ISETP.GE.AND P2, PT, R20, UR29, PT ;  /* 0x0000001d14007c0c */ /* 0x000fc8000bf46270 */
[----:B------:R0:W3:Y:S01]  /*5200*/  @!P0 LDG.E.U8 R215, desc[UR26][R126.64] ;  /* 0x0000001a7ed78981 */ /* 0x0000e2000c1e1100 */
[----:B------:R-:W-:Y:S02]  /*5210*/  ISETP.GE.AND P0, PT, R18, UR29, PT ;  /* 0x0000001d12007c0c */ /* 0x000fe4000bf06270 */
[----:B------:R-:W-:Y:S01]  /*5220*/  PRMT R219, RZ, 0x7610, R219 ;  /* 0x00007610ffdb7816 */ /* 0x000fe200000000db */
[----:B0-----:R-:W-:Y:S02]  /*5230*/  @!P1 IMAD.MOV.U32 R126, RZ, RZ, R16 ;  /* 0x000000ffff7e9224 */ /* 0x001fe400078e0010 */
[----:B------:R-:W-:Y:S01]  /*5240*/  @!P1 IMAD.MOV.U32 R127, RZ, RZ, R21 ;  /* 0x000000ffff7f9224 */ /* 0x000fe200078e0015 */
[----:B------:R-:W-:-:S07]  /*5250*/  PRMT R221, RZ, 0x7610, R221 ;  /* 0x00007610ffdd7816 */ /* 0x000fce00000000dd */
[----:B------:R-:W4:Y:S04]  /*5260*/  @!P0 LDG.E.U8 R219, desc[UR26][R22.64] ;  /* 0x0000001a16db8981 */ /* 0x000f28000c1e1100 */
[----:B------:R0:W5:Y:S01]  /*5270*/  @!P1 LDG.E.U8 R217, desc[UR26][R126.64] ;  /* 0x0000001a7ed99981 */ /* 0x000162000c1e1100 */
[----:B------:R-:W-:Y:S02]  /*5280*/  ISETP.GE.AND P1, PT, R25, UR29, PT ;  /* 0x0000001d19007c0c */ /* 0x000fe4000bf26270 */
[----:B------:R-:W-:Y:S02]  /*5290*/  ISETP.GE.AND P0, PT, R33, UR29, PT ;  /* 0x0000001d21007c0c */ /* 0x000fe4000bf06270 */
[----:B------:R-:W-:Y:S01]  /*52a0*/  PRMT R223, RZ, 0x7610, R223 ;  /* 0x00007610ffdf7816 */ /* 0x000fe200000000df */
[----:B0-----:R-:W-:-:S02]  /*52b0*/  @!P2 IMAD.MOV.U32 R126, RZ, RZ, R24 ;  /* 0x000000ffff7ea224 */ /* 0x001fc400078e0018 */
[----:B------:R-:W-:Y:S01]  /*52c0*/  @!P2 IMAD.MOV.U32 R127, RZ, RZ, R27 ;  /* 0x000000ffff7fa224 */ /* 0x000fe200078e001b */
[----:B------:R-:W-:-:S04]  /*52d0*/  PRMT R229, RZ, 0x7610, R229 ;  /* 0x00007610ffe57816 */ /* 0x000fc800000000e5 */
[----:B------:R0:W5:Y:S01]  /*52e0*/  @!P2 LDG.E.U8 R221, desc[UR26][R126.64] ;  /* 0x0000001a7edda981 */ /* 0x000162000c1e1100 */
[----:B------:R-:W-:-:S03]  /*52f0*/  ISETP.GE.AND P2, PT, R28, UR29, PT ;  /* 0x0000001d1c007c0c */ /* 0x000fc6000bf46270 */
[----:B------:R-:W5:Y:S01]  /*5300*/  @!P0 LDG.E.U8 R229, desc[UR26][R70.64] ;  /* 0x0000001a46e58981 */ /* 0x000f62000c1e1100 */
[----:B0-----:R-:W-:Y:S02]  /*5310*/  @!P1 IMAD.MOV.U32 R126, RZ, RZ, R26 ;  /* 0x000000ffff7e9224 */ /* 0x001fe400078e001a */
[----:B------:R-:W-:Y:S01]  /*5320*/  @!P1 IMAD.MOV.U32 R127, RZ, RZ, R29 ;  /* 0x000000ffff7f9224 */ /* 0x000fe200078e001d */
[----:B------:R-:W-:-:S04]  /*5330*/  ISETP.GE.AND P0, PT, R73, UR29, PT ;  /* 0x0000001d49007c0c */ /* 0x000fc8000bf06270 */
[----:B------:R0:W5:Y:S01]  /*5340*/  @!P1 LDG.E.U8 R223, desc[UR26][R126.64] ;  /* 0x0000001a7edf9981 */ /* 0x000162000c1e1100 */
[----:B------:R-:W-:Y:S02]  /*5350*/  ISETP.GE.AND P1, PT, R72, UR29, PT ;  /* 0x0000001d48007c0c */ /* 0x000fe4000bf26270 */
[----:B------:R-:W-:Y:S02]  /*5360*/  PRMT R225, RZ, 0x7610, R225 ;  /* 0x00007610ffe17816 */ /* 0x000fe400000000e1 */
[----:B------:R-:W-:Y:S02]  /*5370*/  PRMT R231, RZ, 0x7610, R231 ;  /* 0x00007610ffe77816 */ /* 0x000fe400000000e7 */
[----:B------:R-:W-:Y:S02]  /*5380*/  PRMT R233, RZ, 0x7610, R233 ;  /* 0x00007610ffe97816 */ /* 0x000fe400000000e9 */
[----:B------:R-:W5:Y:S01]  /*5390*/  @!P2 LDG.E.U8 R225, desc[UR26][R30.64] ;  /* 0x0000001a1ee1a981 */ /* 0x000f62000c1e1100 */
[----:B------:R-:W-:-:S03]  /*53a0*/  ISETP.GE.AND P2, PT, R81, UR29, PT ;  /* 0x0000001d51007c0c */ /* 0x000fc6000bf46270 */
[----:B------:R-:W5:Y:S01]  /*53b0*/  @!P0 LDG.E.U8 R233, desc[UR26][R78.64] ;  /* 0x0000001a4ee98981 */ /* 0x000f62000c1e1100 */
[----:B------:R-:W-:-:S03]  /*53c0*/  ISETP.GE.AND P0, PT, R88, UR29, PT ;  /* 0x0000001d58007c0c */ /* 0x000fc6000bf06270 */
[----:B------:R-:W5:Y:S01]  /*53d0*/  @!P1 LDG.E.U8 R231, desc[UR26][R74.64] ;  /* 0x0000001a4ae79981 */ /* 0x000f62000c1e1100 */
[----:B------:R-:W-:Y:S02]  /*53e0*/  ISETP.GE.AND P1, PT, R80, UR29, PT ;  /* 0x0000001d50007c0c */ /* 0x000fe4000bf26270 */
[----:B------:R-:W-:Y:S02]  /*53f0*/  PRMT R235, RZ, 0x7610, R235 ;  /* 0x00007610ffeb7816 */ /* 0x000fe400000000eb */
[----:B------:R-:W-:Y:S02]  /*5400*/  PRMT R237, RZ, 0x7610, R237 ;  /* 0x00007610ffed7816 */ /* 0x000fe400000000ed */
[----:B------:R-:W-:Y:S02]  /*5410*/  PRMT R239, RZ, 0x7610, R239 ;  /* 0x00007610ffef7816 */ /* 0x000fe400000000ef */
[----:B------:R-:W-:Y:S02]  /*5420*/  ISETP.GE.AND P3, PT, R32, UR29, PT ;  /* 0x0000001d20007c0c */ /* 0x000fe4000bf66270 */
        /* <DEDUP_REMOVED lines=8> */
[----:B0-----:R-:W-:Y:S02]  /*54b0*/  PRMT R126, RZ, 0x7610, R126 ;  /* 0x00007610ff7e7816 */ /* 0x001fe4000000007e */
[----:B------:R-:W-:Y:S01]  /*54c0*/  PRMT R127, RZ, 0x7610, R127 ;  /* 0x00007610ff7f7816 */ /* 0x000fe2000000007f */
[----:B------:R-:W5:Y:S04]  /*54d0*/  @!P3 LDG.E.U8 R227, desc[UR26][R34.64] ;  /* 0x0000001a22e3b981 */ /* 0x000f68000c1e1100 */
[----:B------:R-:W5:Y:S04]  /*54e0*/  @!P1 LDG.E.U8 R243, desc[UR26][R94.64] ;  /* 0x0000001a5ef39981 */ /* 0x000f68000c1e1100 */
[----:B------:R-:W5:Y:S04]  /*54f0*/  @!P2 LDG.E.U8 R126, desc[UR26][R98.64] ;  /* 0x0000001a627ea981 */ /* 0x000f68000c1e1100 */
[----:B------:R-:W5:Y:S01]  /*5500*/  @!P0 LDG.E.U8 R127, desc[UR26][R102.64] ;  /* 0x0000001a667f8981 */ /* 0x000f62000c1e1100 */
[----:B------:R-:W-:-:S02]  /*5510*/  ISETP.GE.AND P1, PT, R104, UR29, PT ;  /* 0x0000001d68007c0c */ /* 0x000fc4000bf26270 */
[----:B------:R-:W-:Y:S02]  /*5520*/  PRMT R247, RZ, 0x7610, R247 ;  /* 0x00007610fff77816 */ /* 0x000fe400000000f7 */
[----:B------:R-:W-:-:S09]  /*5530*/  ISETP.GE.AND P0, PT, R105, UR29, PT ;  /* 0x0000001d69007c0c */ /* 0x000fd2000bf06270 */
[----:B------:R-:W5:Y:S01]  /*5540*/  @!P1 LDG.E.U8 R247, desc[UR26][R108.64] ;  /* 0x0000001a6cf79981 */ /* 0x000f62000c1e1100 */
[----:B------:R-:W-:Y:S02]  /*5550*/  ISETP.GE.AND P1, PT, R112, UR29, PT ;  /* 0x0000001d70007c0c */ /* 0x000fe4000bf26270 */
[----:B------:R-:W-:Y:S02]  /*5560*/  PRMT R245, RZ, 0x7610, R245 ;  /* 0x00007610fff57816 */ /* 0x000fe400000000f5 */
[----:B------:R-:W-:Y:S02]  /*5570*/  PRMT R241, RZ, 0x7610, R241 ;  /* 0x00007610fff17816 */ /* 0x000fe400000000f1 */
[----:B------:R-:W-:Y:S02]  /*5580*/  ISETP.GE.AND P2, PT, R7, UR29, PT ;  /* 0x0000001d07007c0c */ /* 0x000fe4000bf46270 */
[----:B------:R-:W5:Y:S01]  /*5590*/  @!P0 LDG.E.U8 R245, desc[UR26][R110.64] ;  /* 0x0000001a6ef58981 */ /* 0x000f62000c1e1100 */
[----:B------:R-:W-:-:S04]  /*55a0*/  ISETP.GE.AND P0, PT, R9, UR29, PT ;  /* 0x0000001d09007c0c */ /* 0x000fc8000bf06270 */
        /* <DEDUP_REMOVED lines=15> */
[----:B------:R-:W-:Y:S01]  /*56a0*/  PRMT R216, RZ, 0x7610, R216 ;  /* 0x00007610ffd87816 */ /* 0x000fe200000000d8 */
[----:B------:R-:W5:Y:S01]  /*56b0*/  @!P3 LDG.E.U8 R210, desc[UR26][R146.64] ;  /* 0x0000001a92d2b981 */ /* 0x000f62000c1e1100 */
[----:B------:R-:W-:-:S02]  /*56c0*/  ISETP.GE.AND P3, PT, R114, UR29, PT ;  /* 0x0000001d72007c0c */ /* 0x000fc4000bf66270 */
[----:B------:R-:W-:Y:S01]  /*56d0*/  ISETP.GE.AND P5, PT, R164, UR29, PT ;  /* 0x0000001da4007c0c */ /* 0x000fe2000bfa6270 */
        /* <DEDUP_REMOVED lines=11> */
[----:B------:R-:W-:-:S03]  /*5790*/  PRMT R220, RZ, 0x7610, R220 ;  /* 0x00007610ffdc7816 */ /* 0x000fc600000000dc */
[----:B------:R-:W5:Y:S04]  /*57a0*/  @!P1 LDG.E.U8 R211, desc[UR26][R128.64] ;  /* 0x0000001a80d39981 */ /* 0x000f68000c1e1100 */
[----:B------:R-:W5:Y:S04]  /*57b0*/  @!P5 LDG.E.U8 R218, desc[UR26][R152.64] ;  /* 0x0000001a98dad981 */ /* 0x000f68000c1e1100 */
[----:B------:R-:W5:Y:S04]  /*57c0*/  @!P2 LDG.E.U8 R213, desc[UR26][R132.64] ;  /* 0x0000001a84d5a981 */ /* 0x000f68000c1e1100 */
[----:B------:R-:W5:Y:S01]  /*57d0*/  @!P0 LDG.E.U8 R220, desc[UR26][R154.64] ;  /* 0x0000001a9adc8981 */ /* 0x000f62000c1e1100 */
[----:B------:R-:W-:Y:S01]  /*57e0*/  BAR.SYNC.DEFER_BLOCKING 0x0 ;  /* 0x0000000000007b1d */ /* 0x000fe20000010000 */
[----:B------:R-:W-:-:S02]  /*57f0*/  ISETP.GE.AND P1, PT, R4, UR29, PT ;  /* 0x0000001d04007c0c */ /* 0x000fc4000bf26270 */
[----:B------:R-:W-:Y:S02]  /*5800*/  PRMT R222, RZ, 0x7610, R222 ;  /* 0x00007610ffde7816 */ /* 0x000fe400000000de */
[----:B------:R-:W-:-:S09]  /*5810*/  PRMT R224, RZ, 0x7610, R224 ;  /* 0x00007610ffe07816 */ /* 0x000fd200000000e0 */
[----:B------:R-:W-:Y:S02]  /*5820*/  @!P1 IMAD.MOV.U32 R248, RZ, RZ, R6 ;  /* 0x000000fffff89224 */ /* 0x000fe400078e0006 */
[----:B------:R-:W-:Y:S01]  /*5830*/  @!P1 IMAD.MOV.U32 R249, RZ, RZ, R15 ;  /* 0x000000fffff99224 */ /* 0x000fe200078e000f */
[----:B------:R-:W-:Y:S02]  /*5840*/  PRMT R226, RZ, 0x7610, R226 ;  /* 0x00007610ffe27816 */ /* 0x000fe400000000e2 */
[----:B------:R-:W-:Y:S02]  /*5850*/  PRMT R228, RZ, 0x7610, R228 ;  /* 0x00007610ffe47816 */ /* 0x000fe400000000e4 */
[----:B------:R0:W5:Y:S01]  /*5860*/  @!P1 LDG.E.U8 R222, desc[UR26][R248.64] ;  /* 0x0000001af8de9981 */ /* 0x000162000c1e1100 */
[----:B------:R-:W-:Y:S02]  /*5870*/  PRMT R230, RZ, 0x7610, R230 ;  /* 0x00007610ffe67816 */ /* 0x000fe400000000e6 */
[----:B------:R-:W-:Y:S01]  /*5880*/  PRMT R232, RZ, 0x7610, R232 ;  /* 0x00007610ffe87816 */ /* 0x000fe200000000e8 */
[----:B------:R-:W5:Y:S01]  /*5890*/  @!P1 LDG.E.U8 R224, desc[UR26][R68.64] ;  /* 0x0000001a44e09981 */ /* 0x000f62000c1e1100 */
[----:B------:R-:W-:-:S02]  /*58a0*/  PRMT R234, RZ, 0x7610, R234 ;  /* 0x00007610ffea7816 */ /* 0x000fc400000000ea */
[----:B------:R-:W-:Y:S01]  /*58b0*/  PRMT R236, RZ, 0x7610, R236 ;  /* 0x00007610ffec7816 */ /* 0x000fe200000000ec */
[----:B------:R-:W5:Y:S01]  /*58c0*/  @!P1 LDG.E.U8 R226, desc[UR26][R76.64] ;  /* 0x0000001a4ce29981 */ /* 0x000f62000c1e1100 */
[----:B0-----:R-:W-:Y:S02]  /*58d0*/  PRMT R249, RZ, 0x7610, R249 ;  /* 0x00007610fff97816 */ /* 0x001fe400000000f9 */
[----:B------:R-:W-:Y:S01]  /*58e0*/  PRMT R238, RZ, 0x7610, R238 ;  /* 0x00007610ffee7816 */ /* 0x000fe200000000ee */
[----:B------:R-:W5:Y:S01]  /*58f0*/  @!P1 LDG.E.U8 R228, desc[UR26][R84.64] ;  /* 0x0000001a54e49981 */ /* 0x000f62000c1e1100 */
[----:B------:R-:W-:Y:S02]  /*5900*/  PRMT R240, RZ, 0x7610, R240 ;  /* 0x00007610fff07816 */ /* 0x000fe400000000f0 */
[----:B------:R-:W-:Y:S01]  /*5910*/  PRMT R242, RZ, 0x7610, R242 ;  /* 0x00007610fff27816 */ /* 0x000fe200000000f2 */
[----:B------:R-:W5:Y:S01]  /*5920*/  @!P1 LDG.E.U8 R230, desc[UR26][R92.64] ;  /* 0x0000001a5ce69981 */ /* 0x000f62000c1e1100 */
[----:B------:R-:W-:-:S02]  /*5930*/  PRMT R244, RZ, 0x7610, R244 ;  /* 0x00007610fff47816 */ /* 0x000fc400000000f4 */
[----:B------:R-:W-:Y:S01]  /*5940*/  PRMT R246, RZ, 0x7610, R246 ;  /* 0x00007610fff67816 */ /* 0x000fe200000000f6 */
[----:B------:R-:W5:Y:S01]  /*5950*/  @!P1 LDG.E.U8 R232, desc[UR26][R100.64] ;  /* 0x0000001a64e89981 */ /* 0x000f62000c1e1100 */
[----:B------:R-:W-:Y:S02]  /*5960*/  PRMT R248, RZ, 0x7610, R248 ;  /* 0x00007610fff87816 */ /* 0x000fe400000000f8 */
[----:B------:R-:W-:Y:S01]  /*5970*/  PRMT R250, RZ, 0x7610, R250 ;  /* 0x00007610fffa7816 */ /* 0x000fe200000000fa */
[----:B------:R-:W5:Y:S01]  /*5980*/  @!P1 LDG.E.U8 R234, desc[UR26][R106.64] ;  /* 0x0000001a6aea9981 */ /* 0x000f62000c1e1100 */
[----:B------:R-:W-:-:S03]  /*5990*/  PRMT R251, RZ, 0x7610, R251 ;  /* 0x00007610fffb7816 */ /* 0x000fc600000000fb */
[----:B------:R-:W5:Y:S04]  /*59a0*/  @!P1 LDG.E.U8 R236, desc[UR26][R118.64] ;  /* 0x0000001a76ec9981 */ /* 0x000f68000c1e1100 */
[----:B------:R-:W5:Y:S04]  /*59b0*/  @!P1 LDG.E.U8 R238, desc[UR26][R130.64] ;  /* 0x0000001a82ee9981 */ /* 0x000f68000c1e1100 */
[----:B------:R-:W5:Y:S04]  /*59c0*/  @!P1 LDG.E.U8 R240, desc[UR26][R136.64] ;  /* 0x0000001a88f09981 */ /* 0x000f68000c1e1100 */
[----:B------:R-:W5:Y:S04]  /*59d0*/  @!P1 LDG.E.U8 R242, desc[UR26][R140.64] ;  /* 0x0000001a8cf29981 */ /* 0x000f68000c1e1100 */
[----:B------:R-:W5:Y:S04]  /*59e0*/  @!P1 LDG.E.U8 R244, desc[UR26][R148.64] ;  /* 0x0000001a94f49981 */ /* 0x000f68000c1e1100 */
[----:B------:R-:W5:Y:S04]  /*59f0*/  @!P1 LDG.E.U8 R246, desc[UR26][R156.64] ;  /* 0x0000001a9cf69981 */ /* 0x000f68000c1e1100 */
[----:B--2---:R0:W-:Y:S04]  /*5a00*/  STS.U8 [R67+UR13+0x2000], R252 ;  /* 0x002000fc43007988 */ /* 0x0041e8000800000d */
[----:B------:R-:W2:Y:S04]  /*5a10*/  @!P1 LDG.E.U8 R248, desc[UR26][R158.64] ;  /* 0x0000001a9ef89981 */ /* 0x000ea8000c1e1100 */
[----:B------:R-:W2:Y:S04]  /*5a20*/  @!P1 LDG.E.U8 R250, desc[UR26][R162.64] ;  /* 0x0000001aa2fa9981 */ /* 0x000ea8000c1e1100 */
[----:B---3--:R1:W-:Y:S04]  /*5a30*/  STS.U8 [R67+UR13+0x2200], R215 ;  /* 0x002200d743007988 */ /* 0x0083e8000800000d */
[----:B----4-:R-:W-:Y:S04]  /*5a40*/  STS.U8 [R67+UR13+0x2600], R219 ;  /* 0x002600db43007988 */ /* 0x010fe8000800000d */
[----:B-----5:R3:W-:Y:S04]  /*5a50*/  STS.U8 [R67+UR13+0x2400], R217 ;  /* 0x002400d943007988 */ /* 0x0207e8000800000d */
[----:B------:R4:W-:Y:S04]  /*5a60*/  STS.U8 [R67+UR13+0x2800], R221 ;  /* 0x002800dd43007988 */ /* 0x0009e8000800000d */
[----:B------:R5:W-:Y:S04]  /*5a70*/  STS.U8 [R67+UR13+0x2a00], R223 ;  /* 0x002a00df43007988 */ /* 0x000be8000800000d */
[----:B------:R5:W-:Y:S01]  /*5a80*/  STS.U8 [R67+UR13+0x2c00], R225 ;  /* 0x002c00e143007988 */ /* 0x000be2000800000d */
[----:B0-----:R-:W-:-:S02]  /*5a90*/  PRMT R252, RZ, 0x7610, R252 ;  /* 0x00007610fffc7816 */ /* 0x001fc400000000fc */
[----:B-1----:R-:W-:Y:S02]  /*5aa0*/  PRMT R215, RZ, 0x7610, R215 ;  /* 0x00007610ffd77816 */ /* 0x002fe400000000d7 */
[----:B---3--:R-:W-:Y:S02]  /*5ab0*/  PRMT R217, RZ, 0x7610, R217 ;  /* 0x00007610ffd97816 */ /* 0x008fe400000000d9 */
[----:B------:R-:W-:Y:S01]  /*5ac0*/  PRMT R219, RZ, 0x7610, R219 ;  /* 0x00007610ffdb7816 */ /* 0x000fe200000000db */
[----:B------:R-:W3:Y:S01]  /*5ad0*/  @!P1 LDG.E.U8 R252, desc[UR26][R166.64] ;  /* 0x0000001aa6fc9981 */ /* 0x000ee2000c1e1100 */
[----:B----4-:R-:W-:Y:S02]  /*5ae0*/  PRMT R221, RZ, 0x7610, R221 ;  /* 0x00007610ffdd7816 */ /* 0x010fe400000000dd */
[----:B-----5:R-:W-:Y:S01]  /*5af0*/  PRMT R223, RZ, 0x7610, R223 ;  /* 0x00007610ffdf7816 */ /* 0x020fe200000000df */
[----:B------:R-:W4:Y:S01]  /*5b00*/  @!P1 LDG.E.U8 R215, desc[UR26][R168.64] ;  /* 0x0000001aa8d79981 */ /* 0x000f22000c1e1100 */
[----:B------:R-:W-:-:S03]  /*5b10*/  PRMT R225, RZ, 0x7610, R225 ;  /* 0x00007610ffe17816 */ /* 0x000fc600000000e1 */
[----:B------:R-:W5:Y:S04]  /*5b20*/  @!P1 LDG.E.U8 R217, desc[UR26][R172.64] ;  /* 0x0000001aacd99981 */ /* 0x000f68000c1e1100 */
[----:B------:R-:W5:Y:S04]  /*5b30*/  @!P1 LDG.E.U8 R219, desc[UR26][R176.64] ;  /* 0x0000001ab0db9981 */ /* 0x000f68000c1e1100 */
[----:B------:R-:W5:Y:S04]  /*5b40*/  @!P1 LDG.E.U8 R221, desc[UR26][R180.64] ;  /* 0x0000001ab4dd9981 */ /* 0x000f68000c1e1100 */
[----:B------:R-:W5:Y:S04]  /*5b50*/  @!P1 LDG.E.U8 R223, desc[UR26][R184.64] ;  /* 0x0000001ab8df9981 */ /* 0x000f68000c1e1100 */
[----:B------:R-:W5:Y:S04]  /*5b60*/  @!P1 LDG.E.U8 R225, desc[UR26][R188.64] ;  /* 0x0000001abce19981 */ /* 0x000f68000c1e1100 */
[----:B------:R-:W-:Y:S04]  /*5b70*/  STS.U8 [R67+UR13+0x2e00], R227 ;  /* 0x002e00e343007988 */ /* 0x000fe8000800000d */
[----:B------:R-:W-:Y:S04]  /*5b80*/  STS.U8 [R165+UR13+0x2080], R229 ;  /* 0x002080e5a5007988 */ /* 0x000fe8000800000d */
[----:B------:R-:W-:Y:S04]  /*5b90*/  STS.U8 [R165+UR13+0x2280], R231 ;  /* 0x002280e7a5007988 */ /* 0x000fe8000800000d */
[----:B------:R-:W-:Y:S04]  /*5ba0*/  STS.U8 [R165+UR13+0x2480], R233 ;  /* 0x002480e9a5007988 */ /* 0x000fe8000800000d */
[----:B------:R-:W-:Y:S04]  /*5bb0*/  STS.U8 [R165+UR13+0x2680], R235 ;  /* 0x002680eba5007988 */ /* 0x000fe8000800000d */
[----:B------:R-:W-:Y:S04]  /*5bc0*/  STS.U8 [R165+UR13+0x2880], R237 ;  /* 0x002880eda5007988 */ /* 0x000fe8000800000d */
[----:B------:R0:W-:Y:S04]  /*5bd0*/  STS.U8 [R165+UR13+0x2a80], R239 ;  /* 0x002a80efa5007988 */ /* 0x0001e8000800000d */
[----:B------:R-:W-:Y:S04]  /*5be0*/  STS.U8 [R165+UR13+0x2c80], R243 ;  /* 0x002c80f3a5007988 */ /* 0x000fe8000800000d */
[----:B------:R1:W-:Y:S01]  /*5bf0*/  STS.U8 [R165+UR13+0x2e80], R126 ;  /* 0x002e807ea5007988 */ /* 0x0003e2000800000d */
[----:B0-----:R-:W-:-:S03]  /*5c00*/  PRMT R239, RZ, 0x7610, R239 ;  /* 0x00007610ffef7816 */ /* 0x001fc600000000ef */
[----:B------:R0:W-:Y:S01]  /*5c10*/  STS.U8 [R200+UR13+0x2100], R127 ;  /* 0x0021007fc8007988 */ /* 0x0001e2000800000d */
[----:B-1----:R-:W-:Y:S02]  /*5c20*/  @!P1 IMAD.MOV.U32 R126, RZ, RZ, R186 ;  /* 0x000000ffff7e9224 */ /* 0x002fe400078e00ba */
[----:B0-----:R-:W-:Y:S01]  /*5c30*/  @!P1 IMAD.MOV.U32 R127, RZ, RZ, R187 ;  /* 0x000000ffff7f9224 */ /* 0x001fe200078e00bb */
[----:B------:R-:W-:-:S04]  /*5c40*/  PRMT R243, RZ, 0x7610, R243 ;  /* 0x00007610fff37816 */ /* 0x000fc800000000f3 */
[----:B------:R0:W5:Y:S02]  /*5c50*/  @!P1 LDG.E.U8 R239, desc[UR26][R126.64] ;  /* 0x0000001a7eef9981 */ /* 0x000164000c1e1100 */
[----:B0-----:R-:W-:Y:S02]  /*5c60*/  @!P1 IMAD.MOV.U32 R126, RZ, RZ, R190 ;  /* 0x000000ffff7e9224 */ /* 0x001fe400078e00be */
[----:B------:R-:W-:-:S05]  /*5c70*/  @!P1 IMAD.MOV.U32 R127, RZ, RZ, R191 ;  /* 0x000000ffff7f9224 */ /* 0x000fca00078e00bf */
[----:B------:R0:W5:Y:S01]  /*5c80*/  @!P1 LDG.E.U8 R243, desc[UR26][R126.64] ;  /* 0x0000001a7ef39981 */ /* 0x000162000c1e1100 */
[----:B------:R-:W-:Y:S02]  /*5c90*/  PRMT R227, RZ, 0x7610, R227 ;  /* 0x00007610ffe37816 */ /* 0x000fe400000000e3 */
[----:B------:R-:W-:Y:S02]  /*5ca0*/  PRMT R229, RZ, 0x7610, R229 ;  /* 0x00007610ffe57816 */ /* 0x000fe400000000e5 */
[----:B------:R-:W-:Y:S02]  /*5cb0*/  PRMT R231, RZ, 0x7610, R231 ;  /* 0x00007610ffe77816 */ /* 0x000fe400000000e7 */
[----:B------:R-:W-:Y:S01]  /*5cc0*/  PRMT R233, RZ, 0x7610, R233 ;  /* 0x00007610ffe97816 */ /* 0x000fe200000000e9 */
[----:B------:R-:W5:Y:S01]  /*5cd0*/  @!P1 LDG.E.U8 R227, desc[UR26][R192.64] ;  /* 0x0000001ac0e39981 */ /* 0x000f62000c1e1100 */
[----:B0-----:R-:W-:Y:S02]  /*5ce0*/  @!P1 IMAD.MOV.U32 R126, RZ, RZ, R194 ;  /* 0x000000ffff7e9224 */ /* 0x001fe400078e00c2 */
[----:B------:R-:W-:Y:S01]  /*5cf0*/  @!P1 IMAD.MOV.U32 R127, RZ, RZ, R195 ;  /* 0x000000ffff7f9224 */ /* 0x000fe200078e00c3 */
[----:B------:R-:W-:Y:S01]  /*5d00*/  PRMT R235, RZ, 0x7610, R235 ;  /* 0x00007610ffeb7816 */ /* 0x000fe200000000eb */
[----:B------:R-:W5:Y:S01]  /*5d10*/  @!P1 LDG.E.U8 R229, desc[UR26][R196.64] ;  /* 0x0000001ac4e59981 */ /* 0x000f62000c1e1100 */
[----:B------:R-:W-:-:S03]  /*5d20*/  PRMT R237, RZ, 0x7610, R237 ;  /* 0x00007610ffed7816 */ /* 0x000fc600000000ed */
[----:B------:R0:W5:Y:S04]  /*5d30*/  @!P1 LDG.E.U8 R249, desc[UR26][R126.64] ;  /* 0x0000001a7ef99981 */ /* 0x000168000c1e1100 */
[----:B------:R-:W5:Y:S04]  /*5d40*/  @!P1 LDG.E.U8 R231, desc[UR26][R170.64] ;  /* 0x0000001aaae79981 */ /* 0x000f68000c1e1100 */
[----:B------:R-:W5:Y:S01]  /*5d50*/  @!P1 LDG.E.U8 R233, desc[UR26][R174.64] ;  /* 0x0000001aaee99981 */ /* 0x000f62000c1e1100 */
[----:B0-----:R-:W-:Y:S02]  /*5d60*/  @!P1 IMAD.MOV.U32 R126, RZ, RZ, R198 ;  /* 0x000000ffff7e9224 */ /* 0x001fe400078e00c6 */
[----:B------:R-:W-:Y:S01]  /*5d70*/  @!P1 IMAD.MOV.U32 R127, RZ, RZ, R199 ;  /* 0x000000ffff7f9224 */ /* 0x000fe200078e00c7 */
[----:B------:R-:W5:Y:S04]  /*5d80*/  @!P1 LDG.E.U8 R235, desc[UR26][R178.64] ;  /* 0x0000001ab2eb9981 */ /* 0x000f68000c1e1100 */
[----:B------:R-:W5:Y:S04]  /*5d90*/  @!P1 LDG.E.U8 R237, desc[UR26][R182.64] ;  /* 0x0000001ab6ed9981 */ /* 0x000f68000c1e1100 */
[----:B------:R-:W5:Y:S04]  /*5da0*/  @!P1 LDG.E.U8 R251, desc[UR26][R126.64] ;  /* 0x0000001a7efb9981 */ /* 0x000f68000c1e1100 */
        /* <DEDUP_REMOVED lines=28> */
[----:B--2---:R0:W-:Y:S04]  /*5f70*/  STS.U8 [R165+UR13+0x3a80], R248 ;  /* 0x003a80f8a5007988 */ /* 0x0041e8000800000d */
[----:B------:R0:W-:Y:S04]  /*5f80*/  STS.U8 [R165+UR13+0x3c80], R250 ;  /* 0x003c80faa5007988 */ /* 0x0001e8000800000d */
[----:B---3--:R0:W-:Y:S04]  /*5f90*/  STS.U8 [R165+UR13+0x3e80], R252 ;  /* 0x003e80fca5007988 */ /* 0x0081e8000800000d */
[----:B----4-:R0:W-:Y:S04]  /*5fa0*/  STS.U8 [R200+UR13+0x3100], R215 ;  /* 0x003100d7c8007988 */ /* 0x0101e8000800000d */
[----:B-----5:R0:W-:Y:S04]  /*5fb0*/  STS.U8 [R200+UR13+0x3300], R217 ;  /* 0x003300d9c8007988 */ /* 0x0201e8000800000d */
[----:B------:R0:W-:Y:S04]  /*5fc0*/  STS.U8 [R200+UR13+0x3500], R219 ;  /* 0x003500dbc8007988 */ /* 0x0001e8000800000d */
[----:B------:R0:W-:Y:S04]  /*5fd0*/  STS.U8 [R200+UR13+0x3700], R221 ;  /* 0x003700ddc8007988 */ /* 0x0001e8000800000d */
[----:B------:R0:W-:Y:S04]  /*5fe0*/  STS.U8 [R200+UR13+0x3900], R223 ;  /* 0x003900dfc8007988 */ /* 0x0001e8000800000d */
[----:B------:R0:W-:Y:S01]  /*5ff0*/  STS.U8 [R200+UR13+0x3b00], R225 ;  /* 0x003b00e1c8007988 */ /* 0x0001e2000800000d */
[----:B------:R-:W-:Y:S01]  /*6000*/  ULEA UR15, UR30, UR13, 0x3 ;  /* 0x0000000d1e0f7291 */ /* 0x000fe2000f8e18ff */
[----:B------:R-:W-:-:S03]  /*6010*/  UMOV UR4, UR5 ;  /* 0x0000000500047c82 */ /* 0x000fc60008000000 */
[----:B------:R-:W-:Y:S01]  /*6020*/  UIADD3 UR15, UPT, UPT, UR15, 0x4000, URZ ;  /* 0x000040000f0f7890 */ /* 0x000fe2000fffe0ff */
        /* <DEDUP_REMOVED lines=10> */
[----:B------:R1:W-:Y:S06]  /*60d0*/  MEMBAR.ALL.CTA ;  /* 0x0000000000007992 */ /* 0x0003ec0000008000 */
[----:B-1----:R-:W1:Y:S02]  /*60e0*/  FENCE.VIEW.ASYNC.S ;  /* 0x00000000000073c6 */ /* 0x002e640000000000 */
[----:B-1----:R-:W-:Y:S06]  /*60f0*/  BAR.SYNC.DEFER_BLOCKING 0x0 ;  /* 0x0000000000007b1d */ /* 0x002fec0000010000 */
[----:B------:R-:W-:Y:S05]  /*6100*/  BRA.U UP1, `(.L_x_9) ;  /* 0x00000001013c7547 */ /* 0x000fea000b800000 */
[----:B------:R-:W-:Y:S01]  /*6110*/  UMOV UR20, UR6 ;  /* 0x0000000600147c82 */ /* 0x000fe20008000000 */
[----:B------:R-:W-:Y:S01]  /*6120*/  UMOV UR21, 0x80004020 ;  /* 0x8000402000157882 */ /* 0x000fe20000000000 */
[----:B------:R-:W-:Y:S01]  /*6130*/  UMOV UR22, UR8 ;  /* 0x0000000800167c82 */ /* 0x000fe20008000000 */
[----:B------:R-:W-:Y:S01]  /*6140*/  UMOV UR23, 0x80004020 ;  /* 0x8000402000177882 */ /* 0x000fe20000000000 */
[----:B------:R-:W-:Y:S01]  /*6150*/  UMOV UR24, 0x0 ;  /* 0x0000000000187882 */ /* 0x000fe20000000000 */
[----:B------:R-:W-:Y:S01]  /*6160*/  UMOV UR25, 0x4108490 ;  /* 0x0410849000197882 */ /* 0x000fe20000000000 */
[----:B------:R-:W-:Y:S01]  /*6170*/  UMOV UR10, UR15 ;  /* 0x0000000f000a7c82 */ /* 0x000fe20008000000 */
[----:B------:R-:W-:Y:S01]  /*6180*/  UMOV UR11, URZ ;  /* 0x000000ff000b7c82 */ /* 0x000fe20008000000 */
[----:B------:R-:W-:Y:S01]  /*6190*/  UMOV UR32, 0x0 ;  /* 0x0000000000207882 */ /* 0x000fe20000000000 */
[----:B------:R-:W-:Y:S01]  /*61a0*/  UMOV UR33, 0x4108490 ;  /* 0x0410849000217882 */ /* 0x000fe20000000000 */
[----:B------:R1:W-:Y:S01]  /*61b0*/  UTCQMMA gdesc[UR20], gdesc[UR22], tmem[UR12], tmem[UR24], idesc[UR25], UPT ;  /* 0x00ff1816140075ea */ /* 0x0003e2000b80030c */
[----:B------:R-:W-:Y:S01]  /*61c0*/  UMOV UR5, UR10 ;  /* 0x0000000a00057c82 */ /* 0x000fe20008000000 */
[----:B------:R1:W-:Y:S01]  /*61d0*/  UTCQMMA gdesc[UR16], gdesc[UR18], tmem[UR12], tmem[UR32], idesc[UR33], UPT ;  /* 0x00ff2012100075ea */ /* 0x0003e2000b80030c */
[----:B------:R1:W-:Y:S01]  /*61e0*/  UTCBAR [UR5], URZ ;  /* 0x000000ff050073e9 */ /* 0x0003e200080000ff */
[----:B------:R-:W-:-:S02]  /*61f0*/  NOP ;  /* 0x0000000000007918 */ /* 0x000fc40000000000 */
.L_x_9:
[----:B------:R-:W-:Y:S01]  /*6200*/  UIADD3 UR30, UPT, UPT, UR30, 0x1, URZ ;  /* 0x000000011e1e7890 */ /* 0x000fe2000fffe0ff */
[----:B------:R-:W-:Y:S01]  /*6210*/  IMAD.U32 R126, RZ, RZ, UR4 ;  /* 0x00000004ff7e7e24 */ /* 0x000fe2000f8e00ff */
[----:B------:R-:W-:Y:S02]  /*6220*/  UIADD3 UR28, UPT, UPT, UR28, -0x1, URZ ;  /* 0xffffffff1c1c7890 */ /* 0x000fe4000fffe0ff */
[----:B------:R-:W-:Y:S02]  /*6230*/  UISETP.GT.AND UP2, UPT, UR30, 0x1, UPT ;  /* 0x000000011e00788c */ /* 0x000fe4000bf44270 */
[----:B------:R-:W-:Y:S02]  /*6240*/  UIADD3 UR29, UPT, UPT, UR29, -0x40, URZ ;  /* 0xffffffc01d1d7890 */ /* 0x000fe4000fffe0ff */
[----:B-1----:R-:W-:Y:S02]  /*6250*/  USEL UR5, URZ, 0x1, !UP2 ;  /* 0x00000001ff057887 */ /* 0x002fe4000d000000 */
[----:B------:R-:W-:-:S02]  /*6260*/  USEL UR30, UR30, URZ, !UP2 ;  /* 0x000000ff1e1e7287 */ /* 0x000fc4000d000000 */
[----:B------:R-:W-:Y:S02]  /*6270*/  UISETP.NE.U32.AND UP2, UPT, UR28, URZ, UPT ;  /* 0x000000ff1c00728c */ /* 0x000fe4000bf45070 */
[----:B------:R-:W-:-:S07]  /*6280*/  ULOP3.LUT UR5, UR4, UR5, URZ, 0x3c, !UPT ;  /* 0x0000000504057292 */ /* 0x000fce000f8e3cff */
[----:B------:R-:W-:Y:S05]  /*6290*/  BRA.U UP2, `(.L_x_10) ;  /* 0xffffffe5029c7547 */ /* 0x000fea000b83ffff */
.L_x_7:
[----:B------:R-:W-:-:S09]  /*62a0*/  UISETP.GE.AND UP1, UPT, UR31, 0x40, UPT ;  /* 0x000000401f00788c */ /* 0x000fd2000bf26270 */
[----:B------:R-:W-:Y:S05]  /*62b0*/  BRA.U !UP1, `(.L_x_11) ;  /* 0x0000000109107547 */ /* 0x000fea000b800000 */
[----:B------:R-:W-:-:S06]  /*62c0*/  USHF.L.U32 UR4, UR4, 0x1f, URZ ;  /* 0x0000001f04047899 */ /* 0x000fcc00080006ff */
[----:B------:R-:W-:-:S04]  /*62d0*/  IMAD.U32 R4, RZ, RZ, UR4 ;  /* 0x00000004ff047e24 */ /* 0x000fc8000f8e00ff */
[----:B------:R-:W1:Y:S02]  /*62e0*/  SYNCS.PHASECHK.TRANS64.TRYWAIT P0, [UR15], R4 ;  /* 0x00000004ff0075a7 */ /* 0x000e64000800110f */
[----:B-1----:R-:W-:Y:S05]  /*62f0*/  @!P0 BRA `(.L_x_12) ;  /* 0x00000014008c8947 */ /* 0x002fea0003800000 */
.L_x_11:
[----:B------:R-:W-:Y:S01]  /*6300*/  BAR.SYNC.DEFER_BLOCKING 0x0 ;  /* 0x0000000000007b1d */ /* 0x000fe20000010000 */
[C---:B------:R-:W-:Y:S01]  /*6310*/  IMAD.SHL.U32 R68, R0.reuse, 0x10, RZ ;  /* 0x0000001000447824 */ /* 0x040fe200078e00ff */
[----:B0-----:R-:W-:Y:S01]  /*6320*/  LEA R67, R67, UR13, 0x4 ;  /* 0x0000000d43437c11 */ /* 0x001fe2000f8e20ff */
[C---:B------:R-:W-:Y:S02]  /*6330*/  IMAD.SHL.U32 R69, R0.reuse, 0x80, RZ ;  /* 0x0000008000457824 */ /* 0x040fe400078e00ff */
[----:B------:R-:W-:Y:S01]  /*6340*/  IMAD.SHL.U32 R0, R0, 0x8, RZ ;  /* 0x0000000800007824 */ /* 0x000fe200078e00ff */
[----:B------:R-:W-:Y:S01]  /*6350*/  LOP3.LUT R68, R68, 0xf0, RZ, 0xc0, !PT ;  /* 0x000000f044447812 */ /* 0x000fe200078ec0ff */
[----:B------:R-:W0:Y:S01]  /*6360*/  LDCU.128 UR8, c[0x0][0x390] ;  /* 0x00007200ff0877ac */ /* 0x000e220008000c00 */
[----:B------:R-:W-:Y:S02]  /*6370*/  LOP3.LUT R69, R69, 0x800, RZ, 0xc0, !PT ;  /* 0x0000080045457812 */ /* 0x000fe400078ec0ff */
[----:B------:R-:W-:Y:S01]  /*6380*/  LOP3.LUT R0, R0, 0x300, RZ, 0xc0, !PT ;  /* 0x0000030000007812 */ /* 0x000fe200078ec0ff */
[----:B------:R-:W1:Y:S01]  /*6390*/  LDCU UR4, c[0x0][0x3b4] ;  /* 0x00007680ff0477ac */ /* 0x000e620008000800 */
[----:B------:R-:W-:Y:S01]  /*63a0*/  IADD3 R69, PT, PT, R68, UR13, R69 ;  /* 0x0000000d44457c10 */ /* 0x000fe2000fffe045 */
[----:B------:R-:W2:Y:S04]  /*63b0*/  LDCU UR5, c[0x0][0x3b8] ;  /* 0x00007700ff0577ac */ /* 0x000ea80008000800 */
[----:B------:R-:W-:Y:S01]  /*63c0*/  IMAD.IADD R69, R0, 0x1, R69 ;  /* 0x0000000100457824 */ /* 0x000fe200078e0245 */
[----:B------:R-:W3:Y:S02]  /*63d0*/  @!P4 SYNCS.CCTL.IV [UR13+0x4000] ;  /* 0x00400000ff00c9b1 */ /* 0x000ee4000800000d */
[----:B---3--:R-:W-:Y:S01]  /*63e0*/  BAR.SYNC.DEFER_BLOCKING 0x0 ;  /* 0x0000000000007b1d */ /* 0x008fe20000010000 */
[C---:B0-----:R-:W-:Y:S01]  /*63f0*/  ISETP.GE.AND P0, PT, R59.reuse, UR10, PT ;  /* 0x0000000a3b007c0c */ /* 0x041fe2000bf06270 */
[----:B-1----:R-:W-:-:S03]  /*6400*/  IMAD R59, R59, UR4, RZ ;  /* 0x000000043b3b7c24 */ /* 0x002fc6000f8e02ff */
[----:B------:R-:W-:Y:S01]  /*6410*/  ISETP.LT.AND P3, PT, R3, UR11, !P0 ;  /* 0x0000000b03007c0c */ /* 0x000fe2000c761270 */
[----:B------:R-:W-:Y:S01]  /*6420*/  LDTM.16dp32bit_t0_t15.x32 R4, tmem[UR14] ;  /* 0x0000000e000479ee */ /* 0x000fe20008a80000 */
[----:B------:R-:W0:Y:S01]  /*6430*/  LDTM.16dp32bit_t16_t31.x32 R4, tmem[UR14+0x20] ;  /* 0x0000200e000479ee */ /* 0x000e220008aa0000 */
[----:B------:R-:W1:Y:S01]  /*6440*/  @!P4 SYNCS.CCTL.IV [UR13+0x4008] ;  /* 0x00400800ff00c9b1 */ /* 0x000e62000800000d */
[----:B------:R-:W-:Y:S01]  /*6450*/  NOP ;  /* 0x0000000000007918 */ /* 0x000fe20000000000 */
[----:B------:R-:W-:Y:S02]  /*6460*/  ISETP.LT.AND P4, PT, R2, UR11, !P0 ;  /* 0x0000000b02007c0c */ /* 0x000fe4000c781270 */
[----:B0-----:R-:W-:Y:S02]  /*6470*/  F2FP.SATFINITE.E5M2.F32.PACK_AB_MERGE_C R4, R5, R4, RZ ;  /* 0x000000040504723e */ /* 0x001fe400048060ff */
[----:B------:R-:W-:Y:S02]  /*6480*/  F2FP.SATFINITE.E5M2.F32.PACK_AB_MERGE_C R6, R7, R6, RZ ;  /* 0x000000060706723e */ /* 0x000fe400048060ff */
[----:B------:R-:W-:-:S02]  /*6490*/  F2FP.SATFINITE.E5M2.F32.PACK_AB_MERGE_C R8, R9, R8, RZ ;  /* 0x000000080908723e */ /* 0x000fc400048060ff */
[----:B------:R-:W-:Y:S02]  /*64a0*/  F2FP.SATFINITE.E5M2.F32.PACK_AB_MERGE_C R12, R13, R12, RZ ;  /* 0x0000000c0d0c723e */ /* 0x000fe400048060ff */
[----:B------:R-:W-:Y:S02]  /*64b0*/  F2FP.SATFINITE.E5M2.F32.PACK_AB_MERGE_C R14, R15, R14, RZ ;  /* 0x0000000e0f0e723e */ /* 0x000fe400048060ff */
[----:B------:R-:W-:Y:S02]  /*64c0*/  F2FP.SATFINITE.E5M2.F32.PACK_AB_MERGE_C R16, R17, R16, RZ ;  /* 0x000000101110723e */ /* 0x000fe400048060ff */
[----:B------:R-:W-:Y:S02]  /*64d0*/  F2FP.SATFINITE.E5M2.F32.PACK_AB_MERGE_C R20, R21, R20, RZ ;  /* 0x000000141514723e */ /* 0x000fe400048060ff */
[----:B------:R-:W-:Y:S02]  /*64e0*/  F2FP.SATFINITE.E5M2.F32.PACK_AB_MERGE_C R22, R23, R22, RZ ;  /* 0x000000161716723e */ /* 0x000fe400048060ff */
[----:B------:R-:W-:-:S02]  /*64f0*/  F2FP.SATFINITE.E5M2.F32.PACK_AB_MERGE_C R24, R25, R24, RZ ;  /* 0x000000181918723e */ /* 0x000fc400048060ff */
[----:B------:R-:W-:Y:S02]  /*6500*/  F2FP.SATFINITE.E5M2.F32.PACK_AB_MERGE_C R28, R29, R28, RZ ;  /* 0x0000001c1d1c723e */ /* 0x000fe400048060ff */
[----:B------:R-:W-:Y:S02]  /*6510*/  F2FP.SATFINITE.E5M2.F32.PACK_AB_MERGE_C R30, R31, R30, RZ ;  /* 0x0000001e1f1e723e */ /* 0x000fe400048060ff */
[----:B------:R-:W-:Y:S02]  /*6520*/  F2FP.SATFINITE.E5M2.F32.PACK_AB_MERGE_C R32, R33, R32, RZ ;  /* 0x000000202120723e */ /* 0x000fe400048060ff */
[----:B------:R-:W-:Y:S02]  /*6530*/  F2FP.SATFINITE.E5M2.F32.PACK_AB_MERGE_C R18, R19, R18, RZ ;  /* 0x000000121312723e */ /* 0x000fe400048060ff */
[----:B------:R-:W-:Y:S02]  /*6540*/  LOP3.LUT R17, R4, 0xffff, RZ, 0xc0, !PT ;  /* 0x0000ffff04117812 */ /* 0x000fe400078ec0ff */
[----:B------:R-:W-:-:S02]  /*6550*/  LOP3.LUT R68, R6, 0xffff, RZ, 0xc0, !PT ;  /* 0x0000ffff06447812 */ /* 0x000fc400078ec0ff */
[----:B------:R-:W-:Y:S02]  /*6560*/  LOP3.LUT R70, R8, 0xffff, RZ, 0xc0, !PT ;  /* 0x0000ffff08467812 */ /* 0x000fe400078ec0ff */
[----:B------:R-:W-:Y:S02]  /*6570*/  LOP3.LUT R12, R12, 0xffff, RZ, 0xc0, !PT ;  /* 0x0000ffff0c0c7812 */ /* 0x000fe400078ec0ff */
[----:B------:R-:W-:Y:S02]  /*6580*/  LOP3.LUT R19, R14, 0xffff, RZ, 0xc0, !PT ;  /* 0x0000ffff0e137812 */ /* 0x000fe400078ec0ff */
[----:B------:R-:W-:Y:S02]  /*6590*/  LOP3.LUT R16, R16, 0xffff, RZ, 0xc0, !PT ;  /* 0x0000ffff10107812 */ /* 0x000fe400078ec0ff */
[----:B------:R-:W-:Y:S02]  /*65a0*/  LOP3.LUT R20, R20, 0xffff, RZ, 0xc0, !PT ;  /* 0x0000ffff14147812 */ /* 0x000fe400078ec0ff */
[----:B------:R-:W-:-:S02]  /*65b0*/  LOP3.LUT R21, R22, 0xffff, RZ, 0xc0, !PT ;  /* 0x0000ffff16157812 */ /* 0x000fc400078ec0ff */
[----:B------:R-:W-:Y:S02]  /*65c0*/  LOP3.LUT R24, R24, 0xffff, RZ, 0xc0, !PT ;  /* 0x0000ffff18187812 */ /* 0x000fe400078ec0ff */
[----:B------:R-:W-:Y:S02]  /*65d0*/  LOP3.LUT R28, R28, 0xffff, RZ, 0xc0, !PT ;  /* 0x0000ffff1c1c7812 */ /* 0x000fe400078ec0ff */
[----:B------:R-:W-:Y:S02]  /*65e0*/  LOP3.LUT R23, R30, 0xffff, RZ, 0xc0, !PT ;  /* 0x0000ffff1e177812 */ /* 0x000fe400078ec0ff */
[----:B------:R-:W-:Y:S02]  /*65f0*/  LOP3.LUT R32, R32, 0xffff, RZ, 0xc0, !PT ;  /* 0x0000ffff20207812 */ /* 0x000fe400078ec0ff */
[--C-:B------:R-:W-:Y:S02]  /*6600*/  PRMT R0, R70, 0x3340, R1.reuse ;  /* 0x0000334046007816 */ /* 0x100fe40000000001 */
[----:B------:R-:W-:-:S02]  /*6610*/  PRMT R4, R16, 0x3340, R1 ;  /* 0x0000334010047816 */ /* 0x000fc40000000001 */
[----:B------:R-:W-:Y:S02]  /*6620*/  PRMT R5, R17, 0x3340, R68 ;  /* 0x0000334011057816 */ /* 0x000fe40000000044 */
[----:B------:R-:W-:Y:S02]  /*6630*/  PRMT R7, R12, 0x3340, R19 ;  /* 0x000033400c077816 */ /* 0x000fe40000000013 */
[--C-:B------:R-:W-:Y:S02]  /*6640*/  PRMT R6, R24, 0x3340, R1.reuse ;  /* 0x0000334018067816 */ /* 0x100fe40000000001 */
[----:B------:R-:W-:Y:S02]  /*6650*/  PRMT R8, R32, 0x3340, R1 ;  /* 0x0000334020087816 */ /* 0x000fe40000000001 */
[----:B------:R-:W-:Y:S02]  /*6660*/  PRMT R13, R20, 0x3340, R21 ;  /* 0x00003340140d7816 */ /* 0x000fe40000000015 */
[----:B------:R-:W-:-:S02]  /*6670*/  PRMT R15, R28, 0x3340, R23 ;  /* 0x000033401c0f7816 */ /* 0x000fc40000000017 */
[----:B------:R-:W-:Y:S02]  /*6680*/  F2FP.SATFINITE.E5M2.F32.PACK_AB_MERGE_C R10, R11, R10, RZ ;  /* 0x0000000a0b0a723e */ /* 0x000fe400048060ff */
[----:B------:R-:W-:Y:S02]  /*6690*/  PRMT R9, R5, 0x5410, R0 ;  /* 0x0000541005097816 */ /* 0x000fe40000000000 */
[----:B------:R-:W-:Y:S02]  /*66a0*/  PRMT R11, R7, 0x5410, R4 ;  /* 0x00005410070b7816 */ /* 0x000fe40000000004 */
[----:B------:R-:W-:Y:S02]  /*66b0*/  PRMT R13, R13, 0x5410, R6 ;  /* 0x000054100d0d7816 */ /* 0x000fe40000000006 */
[----:B------:R-:W-:Y:S02]  /*66c0*/  PRMT R15, R15, 0x5410, R8 ;  /* 0x000054100f0f7816 */ /* 0x000fe40000000008 */
[----:B------:R-:W-:-:S02]  /*66d0*/  SHF.R.U32.HI R0, RZ, 0x8, R17 ;  /* 0x00000008ff007819 */ /* 0x000fc40000011611 */
[----:B------:R-:W-:Y:S02]  /*66e0*/  SHF.R.U32.HI R4, RZ, 0x8, R68 ;  /* 0x00000008ff047819 */ /* 0x000fe40000011644 */
[----:B------:R-:W-:Y:S02]  /*66f0*/  SHF.R.U32.HI R5, RZ, 0x8, R70 ;  /* 0x00000008ff057819 */ /* 0x000fe40000011646 */
[----:B------:R-:W-:Y:S02]  /*6700*/  SHF.R.U32.HI R6, RZ, 0x8, R12 ;  /* 0x00000008ff067819 */ /* 0x000fe4000001160c */
[----:B------:R-:W-:Y:S02]  /*6710*/  SHF.R.U32.HI R7, RZ, 0x8, R19 ;  /* 0x00000008ff077819 */ /* 0x000fe40000011613 */
[----:B------:R-:W-:Y:S02]  /*6720*/  SHF.R.U32.HI R8, RZ, 0x8, R16 ;  /* 0x00000008ff087819 */ /* 0x000fe40000011610 */
[----:B------:R-:W-:-:S02]  /*6730*/  LOP3.LUT R17, R0, 0xffff, RZ, 0xc0, !PT ;  /* 0x0000ffff00117812 */ /* 0x000fc400078ec0ff */
[----:B------:R-:W-:Y:S02]  /*6740*/  LOP3.LUT R4, R4, 0xffff, RZ, 0xc0, !PT ;  /* 0x0000ffff04047812 */ /* 0x000fe400078ec0ff */
[----:B------:R-:W-:Y:S02]  /*6750*/  LOP3.LUT R5, R5, 0xffff, RZ, 0xc0, !PT ;  /* 0x0000ffff05057812 */ /* 0x000fe400078ec0ff */
[----:B------:R-:W-:Y:S02]  /*6760*/  LOP3.LUT R6, R6, 0xffff, RZ, 0xc0, !PT ;  /* 0x0000ffff06067812 */ /* 0x000fe400078ec0ff */
[----:B------:R-:W-:Y:S02]  /*6770*/  LOP3.LUT R7, R7, 0xffff, RZ, 0xc0, !PT ;  /* 0x0000ffff07077812 */ /* 0x000fe400078ec0ff */
[----:B------:R-:W-:Y:S02]  /*6780*/  LOP3.LUT R8, R8, 0xffff, RZ, 0xc0, !PT ;  /* 0x0000ffff08087812 */ /* 0x000fe400078ec0ff */
[----:B------:R-:W-:-:S02]  /*6790*/  PRMT R17, R17, 0x3340, R4 ;  /* 0x0000334011117816 */ /* 0x000fc40000000004 */
[----:B------:R-:W-:Y:S02]  /*67a0*/  PRMT R12, R5, 0x3340, R2 ;  /* 0x00003340050c7816 */ /* 0x000fe40000000002 */
[----:B------:R-:W-:Y:S02]  /*67b0*/  PRMT R19, R6, 0x3340, R7 ;  /* 0x0000334006137816 */ /* 0x000fe40000000007 */
[----:B------:R-:W-:Y:S02]  /*67c0*/  PRMT R14, R8, 0x3340, R1 ;  /* 0x00003340080e7816 */ /* 0x000fe40000000001 */
[----:B------:R-:W-:Y:S02]  /*67d0*/  SHF.R.U32.HI R0, RZ, 0x8, R20 ;  /* 0x00000008ff007819 */ /* 0x000fe40000011614 */
[----:B------:R-:W-:Y:S02]  /*67e0*/  SHF.R.U32.HI R4, RZ, 0x8, R21 ;  /* 0x00000008ff047819 */ /* 0x000fe40000011615 */
[----:B------:R-:W-:-:S02]  /*67f0*/  SHF.R.U32.HI R5, RZ, 0x8, R24 ;  /* 0x00000008ff057819 */ /* 0x000fc40000011618 */
[----:B------:R-:W-:Y:S02]  /*6800*/  SHF.R.U32.HI R6, RZ, 0x8, R28 ;  /* 0x00000008ff067819 */ /* 0x000fe4000001161c */
[----:B------:R-:W-:Y:S02]  /*6810*/  SHF.R.U32.HI R7, RZ, 0x8, R23 ;  /* 0x00000008ff077819 */ /* 0x000fe40000011617 */
[----:B------:R-:W-:Y:S02]  /*6820*/  SHF.R.U32.HI R8, RZ, 0x8, R32 ;  /* 0x00000008ff087819 */ /* 0x000fe40000011620 */
[----:B------:R-:W-:Y:S01]  /*6830*/  LOP3.LUT R21, R0, 0xffff, RZ, 0xc0, !PT ;  /* 0x0000ffff00157812 */ /* 0x000fe200078ec0ff */
[----:B--2---:R-:W-:Y:S01]  /*6840*/  IMAD R0, R2, UR5, RZ ;  /* 0x0000000502007c24 */ /* 0x004fe2000f8e02ff */
[----:B------:R-:W-:Y:S02]  /*6850*/  LOP3.LUT R4, R4, 0xffff, RZ, 0xc0, !PT ;  /* 0x0000ffff04047812 */ /* 0x000fe400078ec0ff */
[----:B------:R-:W-:-:S02]  /*6860*/  LOP3.LUT R5, R5, 0xffff, RZ, 0xc0, !PT ;  /* 0x0000ffff05057812 */ /* 0x000fc400078ec0ff */
[----:B------:R-:W-:Y:S02]  /*6870*/  LOP3.LUT R8, R8, 0xffff, RZ, 0xc0, !PT ;  /* 0x0000ffff08087812 */ /* 0x000fe400078ec0ff */
[----:B------:R-:W-:Y:S02]  /*6880*/  LOP3.LUT R7, R7, 0xffff, RZ, 0xc0, !PT ;  /* 0x0000ffff07077812 */ /* 0x000fe400078ec0ff */
[----:B------:R-:W-:Y:S02]  /*6890*/  LOP3.LUT R6, R6, 0xffff, RZ, 0xc0, !PT ;  /* 0x0000ffff06067812 */ /* 0x000fe400078ec0ff */
[----:B------:R-:W-:Y:S02]  /*68a0*/  F2FP.SATFINITE.E5M2.F32.PACK_AB_MERGE_C R26, R27, R26, RZ ;  /* 0x0000001a1b1a723e */ /* 0x000fe400048060ff */
[----:B------:R-:W-:Y:S02]  /*68b0*/  PRMT R4, R21, 0x3340, R4 ;  /* 0x0000334015047816 */ /* 0x000fe40000000004 */
[----:B------:R-:W-:-:S02]  /*68c0*/  PRMT R5, R5, 0x3340, R2 ;  /* 0x0000334005057816 */ /* 0x000fc40000000002 */
[----:B------:R-:W-:Y:S02]  /*68d0*/  F2FP.SATFINITE.E5M2.F32.PACK_AB_MERGE_C R34, R35, R34, RZ ;  /* 0x000000222322723e */ /* 0x000fe400048060ff */
[----:B------:R-:W-:Y:S02]  /*68e0*/  PRMT R8, R8, 0x3340, R1 ;  /* 0x0000334008087816 */ /* 0x000fe40000000001 */
[----:B------:R-:W-:Y:S02]  /*68f0*/  PRMT R21, R6, 0x3340, R7 ;  /* 0x0000334006157816 */ /* 0x000fe40000000007 */
[----:B------:R-:W-:Y:S02]  /*6900*/  LOP3.LUT R26, R26, 0xffff, RZ, 0xc0, !PT ;  /* 0x0000ffff1a1a7812 */ /* 0x000fe400078ec0ff */
[----:B------:R-:W-:Y:S02]  /*6910*/  PRMT R7, R4, 0x5410, R5 ;  /* 0x0000541004077816 */ /* 0x000fe40000000005 */
[----:B------:R-:W-:-:S02]  /*6920*/  PRMT R17, R17, 0x5410, R12 ;  /* 0x0000541011117816 */ /* 0x000fc4000000000c */
[----:B------:R-:W-:Y:S02]  /*6930*/  PRMT R19, R19, 0x5410, R14 ;  /* 0x0000541013137816 */ /* 0x000fe4000000000e */
[----:B------:R-:W-:Y:S02]  /*6940*/  LOP3.LUT R10, R10, 0xffff, RZ, 0xc0, !PT ;  /* 0x0000ffff0a0a7812 */ /* 0x000fe400078ec0ff */
[----:B------:R-:W-:Y:S02]  /*6950*/  PRMT R21, R21, 0x5410, R8 ;  /* 0x0000541015157816 */ /* 0x000fe40000000008 */
[----:B------:R-:W-:Y:S02]  /*6960*/  LOP3.LUT R18, R18, 0xffff, RZ, 0xc0, !PT ;  /* 0x0000ffff12127812 */ /* 0x000fe400078ec0ff */
[----:B------:R-:W-:Y:S02]  /*6970*/  LOP3.LUT R34, R34, 0xffff, RZ, 0xc0, !PT ;  /* 0x0000ffff22227812 */ /* 0x000fe400078ec0ff */
[----:B------:R-:W-:-:S02]  /*6980*/  PRMT R6, R13, 0x4210, R26 ;  /* 0x000042100d067816 */ /* 0x000fc4000000001a */
[----:B------:R-:W-:Y:S02]  /*6990*/  PRMT R26, R7, 0x5210, R26 ;  /* 0x00005210071a7816 */ /* 0x000fe4000000001a */
[--C-:B------:R-:W-:Y:S02]  /*69a0*/  PRMT R4, R9, 0x4210, R10.reuse ;  /* 0x0000421009047816 */ /* 0x100fe4000000000a */
[----:B------:R-:W-:Y:S02]  /*69b0*/  PRMT R24, R17, 0x5210, R10 ;  /* 0x0000521011187816 */ /* 0x000fe4000000000a */
[--C-:B------:R-:W-:Y:S02]  /*69c0*/  PRMT R5, R11, 0x4210, R18.reuse ;  /* 0x000042100b057816 */ /* 0x100fe40000000012 */
[----:B------:R-:W-:Y:S02]  /*69d0*/  PRMT R25, R19, 0x5210, R18 ;  /* 0x0000521013197816 */ /* 0x000fe40000000012 */
[----:B------:R-:W-:-:S02]  /*69e0*/  PRMT R7, R15, 0x4210, R34 ;  /* 0x000042100f077816 */ /* 0x000fc40000000022 */
[----:B------:R-:W-:Y:S02]  /*69f0*/  PRMT R27, R21, 0x5210, R34 ;  /* 0x00005210151b7816 */ /* 0x000fe40000000022 */
[C---:B------:R-:W-:Y:S01]  /*6a00*/  IADD3 R16, P1, PT, R59.reuse, UR8, RZ ;  /* 0x000000083b107c10 */ /* 0x040fe2000ff3e0ff */
[----:B-1----:R0:W-:Y:S03]  /*6a10*/  STS.128 [R69], R4 ;  /* 0x0000000445007388 */ /* 0x0021e60000000c00 */
[----:B------:R-:W-:Y:S01]  /*6a20*/  LEA.HI.X.SX32 R59, R59, UR9, 0x1, P1 ;  /* 0x000000093b3b7c11 */ /* 0x000fe200088f0eff */
[----:B------:R-:W-:Y:S01]  /*6a30*/  STS.128 [R69+0x400], R24 ;  /* 0x0004001845007388 */ /* 0x000fe20000000c00 */
[----:B------:R-:W-:Y:S01]  /*6a40*/  BAR.SYNC.DEFER_BLOCKING 0x0 ;  /* 0x0000000000007b1d */ /* 0x000fe20000010000 */
[----:B------:R-:W-:Y:S02]  /*6a50*/  IADD3 R2, P2, PT, R0, R16, RZ ;  /* 0x0000001000027210 */ /* 0x000fe40007f5e0ff */
[C---:B------:R-:W-:Y:S01]  /*6a60*/  ISETP.LT.AND P1, PT, R36.reuse, UR11, !P0 ;  /* 0x0000000b24007c0c */ /* 0x040fe2000c721270 */
[----:B------:R-:W-:-:S02]  /*6a70*/  IMAD R36, R36, UR5, RZ ;  /* 0x0000000524247c24 */ /* 0x000fc4000f8e02ff */
[----:B0-----:R-:W-:Y:S01]  /*6a80*/  IMAD R5, R3, UR5, RZ ;  /* 0x0000000503057c24 */ /* 0x001fe2000f8e02ff */
[----:B------:R-:W-:Y:S01]  /*6a90*/  LEA.HI.X.SX32 R3, R0, R59, 0x1, P2 ;  /* 0x0000003b00037211 */ /* 0x000fe200010f0eff */
[----:B------:R-:W-:Y:S01]  /*6aa0*/  IMAD R0, R64, UR5, RZ ;  /* 0x0000000540007c24 */ /* 0x000fe2000f8e02ff */
[C---:B------:R-:W-:Y:S01]  /*6ab0*/  ISETP.LT.AND P2, PT, R37.reuse, UR11, !P0 ;  /* 0x0000000b25007c0c */ /* 0x040fe2000c741270 */
[----:B------:R-:W-:Y:S01]  /*6ac0*/  IMAD R37, R37, UR5, RZ ;  /* 0x0000000525257c24 */ /* 0x000fe2000f8e02ff */
[----:B------:R-:W-:-:S04]  /*6ad0*/  IADD3 R4, P6, PT, R5, R16, RZ ;  /* 0x0000001005047210 */ /* 0x000fc80007fde0ff */
[----:B------:R-:W-:Y:S02]  /*6ae0*/  LEA.HI.X.SX32 R5, R5, R59, 0x1, P6 ;  /* 0x0000003b05057211 */ /* 0x000fe400030f0eff */
[C---:B------:R-:W-:Y:S01]  /*6af0*/  ISETP.LT.AND P6, PT, R38.reuse, UR11, !P0 ;  /* 0x0000000b26007c0c */ /* 0x040fe2000c7c1270 */
[----:B------:R-:W-:Y:S01]  /*6b00*/  IMAD R38, R38, UR5, RZ ;  /* 0x0000000526267c24 */ /* 0x000fe2000f8e02ff */
[----:B------:R-:W0:Y:S02]  /*6b10*/  LDS.128 R8, [R67] ;  /* 0x0000000043087984 */ /* 0x000e240000000c00 */
[C---:B0-----:R-:W-:Y:S02]  /*6b20*/  PRMT R75, R8.reuse, 0x7770, RZ ;  /* 0x00007770084b7816 */ /* 0x041fe400000000ff */
[C---:B------:R-:W-:Y:S02]  /*6b30*/  PRMT R69, R8.reuse, 0x7773, RZ ;  /* 0x0000777308457816 */ /* 0x040fe400000000ff */
[C---:B------:R-:W-:Y:S01]  /*6b40*/  PRMT R71, R8.reuse, 0x7772, RZ ;  /* 0x0000777208477816 */ /* 0x040fe200000000ff */
[----:B------:R0:W-:Y:S01]  /*6b50*/  @P4 STG.E.U8 desc[UR26][R2.64], R75 ;  /* 0x0000004b02004986 */ /* 0x0001e2000c10111a */
[----:B------:R-:W-:-:S02]  /*6b60*/  PRMT R73, R8, 0x7771, RZ ;  /* 0x0000777108497816 */ /* 0x000fc400000000ff */
[-C--:B------:R-:W-:Y:S02]  /*6b70*/  IADD3 R6, P4, PT, R36, R16.reuse, RZ ;  /* 0x0000001024067210 */ /* 0x080fe40007f9e0ff */
[----:B------:R-:W-:Y:S01]  /*6b80*/  IADD3 R8, P5, PT, R37, R16, RZ ;  /* 0x0000001025087210 */ /* 0x000fe20007fbe0ff */
[----:B------:R1:W-:Y:S01]  /*6b90*/  @P3 STG.E.U8 desc[UR26][R4.64], R73 ;  /* 0x0000004904003986 */ /* 0x0003e2000c10111a */
[C---:B------:R-:W-:Y:S02]  /*6ba0*/  PRMT R31, R9.reuse, 0x7773, RZ ;  /* 0x00007773091f7816 */ /* 0x040fe400000000ff */
[C---:B------:R-:W-:Y:S02]  /*6bb0*/  PRMT R33, R9.reuse, 0x7772, RZ ;  /* 0x0000777209217816 */ /* 0x040fe400000000ff */
[C---:B------:R-:W-:Y:S02]  /*6bc0*/  PRMT R35, R9.reuse, 0x7771, RZ ;  /* 0x0000777109237816 */ /* 0x040fe400000000ff */
[----:B------:R-:W-:-:S02]  /*6bd0*/  PRMT R13, R9, 0x7770, RZ ;  /* 0x00007770090d7816 */ /* 0x000fc400000000ff */
[-C--:B------:R-:W-:Y:S02]  /*6be0*/  LEA.HI.X.SX32 R7, R36, R59.reuse, 0x1, P4 ;  /* 0x0000003b24077211 */ /* 0x080fe400020f0eff */
[C---:B------:R-:W-:Y:S02]  /*6bf0*/  PRMT R25, R10.reuse, 0x7773, RZ ;  /* 0x000077730a197816 */ /* 0x040fe400000000ff */
[C---:B------:R-:W-:Y:S01]  /*6c00*/  PRMT R27, R10.reuse, 0x7772, RZ ;  /* 0x000077720a1b7816 */ /* 0x040fe200000000ff */
[----:B------:R-:W-:Y:S01]  /*6c10*/  @P1 STG.E.U8 desc[UR26][R6.64], R71 ;  /* 0x0000004706001986 */ /* 0x000fe2000c10111a */
[C---:B------:R-:W-:Y:S02]  /*6c20*/  PRMT R29, R10.reuse, 0x7771, RZ ;  /* 0x000077710a1d7816 */ /* 0x040fe400000000ff */
[----:B------:R-:W-:Y:S02]  /*6c30*/  PRMT R15, R10, 0x7770, RZ ;  /* 0x000077700a0f7816 */ /* 0x000fe400000000ff */
[----:B------:R-:W-:-:S02]  /*6c40*/  LEA.HI.X.SX32 R9, R37, R59, 0x1, P5 ;  /* 0x0000003b25097211 */ /* 0x000fc400028f0eff */
[C---:B------:R-:W-:Y:S01]  /*6c50*/  ISETP.LT.AND P4, PT, R39.reuse, UR11, !P0 ;  /* 0x0000000b27007c0c */ /* 0x040fe2000c781270 */
[----:B------:R-:W-:Y:S01]  /*6c60*/  IMAD R39, R39, UR5, RZ ;  /* 0x0000000527277c24 */ /* 0x000fe2000f8e02ff */
[----:B------:R-:W-:Y:S01]  /*6c70*/  IADD3 R10, P3, PT, R38, R16, RZ ;  /* 0x00000010260a7210 */ /* 0x000fe20007f7e0ff */
[----:B------:R2:W-:Y:S01]  /*6c80*/  @P2 STG.E.U8 desc[UR26][R8.64], R69 ;  /* 0x0000004508002986 */ /* 0x0005e2000c10111a */
[C---:B------:R-:W-:Y:S02]  /*6c90*/  PRMT R17, R11.reuse, 0x7773, RZ ;  /* 0x000077730b117816 */ /* 0x040fe400000000ff */
[C---:B------:R-:W-:Y:S02]  /*6ca0*/  PRMT R19, R11.reuse, 0x7772, RZ ;  /* 0x000077720b137816 */ /* 0x040fe400000000ff */
[C---:B------:R-:W-:Y:S02]  /*6cb0*/  PRMT R21, R11.reuse, 0x7771, RZ ;  /* 0x000077710b157816 */ /* 0x040fe400000000ff */
[----:B------:R-:W-:-:S02]  /*6cc0*/  PRMT R23, R11, 0x7770, RZ ;  /* 0x000077700b177816 */ /* 0x000fc400000000ff */
[-C--:B------:R-:W-:Y:S02]  /*6cd0*/  LEA.HI.X.SX32 R11, R38, R59.reuse, 0x1, P3 ;  /* 0x0000003b260b7211 */ /* 0x080fe400018f0eff */
[C---:B------:R-:W-:Y:S01]  /*6ce0*/  ISETP.LT.AND P3, PT, R40.reuse, UR11, !P0 ;  /* 0x0000000b28007c0c */ /* 0x040fe2000c761270 */
[----:B------:R-:W-:Y:S01]  /*6cf0*/  IMAD R40, R40, UR5, RZ ;  /* 0x0000000528287c24 */ /* 0x000fe2000f8e02ff */
[-C--:B0-----:R-:W-:Y:S01]  /*6d00*/  IADD3 R2, P2, PT, R39, R16.reuse, RZ ;  /* 0x0000001027027210 */ /* 0x081fe20007f5e0ff */
[----:B------:R0:W-:Y:S01]  /*6d10*/  @P6 STG.E.U8 desc[UR26][R10.64], R13 ;  /* 0x0000000d0a006986 */ /* 0x0001e2000c10111a */
[C---:B------:R-:W-:Y:S01]  /*6d20*/  ISETP.LT.AND P1, PT, R41.reuse, UR11, !P0 ;  /* 0x0000000b29007c0c */ /* 0x040fe2000c721270 */
[----:B------:R-:W-:Y:S01]  /*6d30*/  IMAD R41, R41, UR5, RZ ;  /* 0x0000000529297c24 */ /* 0x000fe2000f8e02ff */
[----:B------:R-:W-:Y:S02]  /*6d40*/  LEA.HI.X.SX32 R3, R39, R59, 0x1, P2 ;  /* 0x0000003b27037211 */ /* 0x000fe400010f0eff */
[C---:B------:R-:W-:Y:S01]  /*6d50*/  ISETP.LT.AND P2, PT, R42.reuse, UR11, !P0 ;  /* 0x0000000b2a007c0c */ /* 0x040fe2000c741270 */
[----:B------:R-:W-:Y:S01]  /*6d60*/  IMAD R42, R42, UR5, RZ ;  /* 0x000000052a2a7c24 */ /* 0x000fe2000f8e02ff */
[-C--:B-1----:R-:W-:Y:S01]  /*6d70*/  IADD3 R4, P5, PT, R40, R16.reuse, RZ ;  /* 0x0000001028047210 */ /* 0x082fe20007fbe0ff */
[----:B------:R1:W-:Y:S01]  /*6d80*/  @P4 STG.E.U8 desc[UR26][R2.64], R35 ;  /* 0x0000002302004986 */ /* 0x0003e2000c10111a */
[----:B--2---:R-:W-:-:S02]  /*6d90*/  IADD3 R8, P6, PT, R41, R16, RZ ;  /* 0x0000001029087210 */ /* 0x004fc40007fde0ff */
[-C--:B------:R-:W-:Y:S02]  /*6da0*/  LEA.HI.X.SX32 R5, R40, R59.reuse, 0x1, P5 ;  /* 0x0000003b28057211 */ /* 0x080fe400028f0eff */
[CC--:B0-----:R-:W-:Y:S02]  /*6db0*/  IADD3 R10, P4, PT, R42.reuse, R16.reuse, RZ ;  /* 0x000000102a0a7210 */ /* 0x0c1fe40007f9e0ff */
[C---:B------:R-:W-:Y:S01]  /*6dc0*/  ISETP.LT.AND P5, PT, R43.reuse, UR11, !P0 ;  /* 0x0000000b2b007c0c */ /* 0x040fe2000c7a1270 */
[----:B------:R-:W-:Y:S01]  /*6dd0*/  IMAD R43, R43, UR5, RZ ;  /* 0x000000052b2b7c24 */ /* 0x000fe2000f8e02ff */
[-C--:B------:R-:W-:Y:S01]  /*6de0*/  LEA.HI.X.SX32 R9, R41, R59.reuse, 0x1, P6 ;  /* 0x0000003b29097211 */ /* 0x080fe200030f0eff */
[----:B------:R-:W-:Y:S01]  /*6df0*/  @P3 STG.E.U8 desc[UR26][R4.64], R33 ;  /* 0x0000002104003986 */ /* 0x000fe2000c10111a */
[-C--:B------:R-:W-:Y:S02]  /*6e00*/  LEA.HI.X.SX32 R11, R42, R59.reuse, 0x1, P4 ;  /* 0x0000003b2a0b7211 */ /* 0x080fe400020f0eff */
[CC--:B------:R-:W-:Y:S01]  /*6e10*/  IADD3 R12, P3, PT, R43.reuse, R16.reuse, RZ ;  /* 0x000000102b0c7210 */ /* 0x0c0fe20007f7e0ff */
[----:B------:R-:W0:Y:S03]  /*6e20*/  LDS.128 R4, [R67+0x800] ;  /* 0x0008000043047984 */ /* 0x000e260000000c00 */
[-C--:B------:R-:W-:Y:S01]  /*6e30*/  LEA.HI.X.SX32 R13, R43, R59.reuse, 0x1, P3 ;  /* 0x0000003b2b0d7211 */ /* 0x080fe200018f0eff */
[----:B------:R2:W-:Y:S01]  /*6e40*/  @P1 STG.E.U8 desc[UR26][R8.64], R31 ;  /* 0x0000001f08001986 */ /* 0x0005e2000c10111a */
[C---:B------:R-:W-:Y:S01]  /*6e50*/  ISETP.LT.AND P1, PT, R44.reuse, UR11, !P0 ;  /* 0x0000000b2c007c0c */ /* 0x040fe2000c721270 */
[----:B------:R-:W-:Y:S01]  /*6e60*/  IMAD R44, R44, UR5, RZ ;  /* 0x000000052c2c7c24 */ /* 0x000fe2000f8e02ff */
[----:B------:R-:W-:Y:S01]  /*6e70*/  ISETP.LT.AND P3, PT, R46, UR11, !P0 ;  /* 0x0000000b2e007c0c */ /* 0x000fe2000c761270 */
[----:B------:R3:W-:Y:S01]  /*6e80*/  @P2 STG.E.U8 desc[UR26][R10.64], R15 ;  /* 0x0000000f0a002986 */ /* 0x0007e2000c10111a */
[C---:B------:R-:W-:Y:S01]  /*6e90*/  ISETP.LT.AND P2, PT, R45.reuse, UR11, !P0 ;  /* 0x0000000b2d007c0c */ /* 0x040fe2000c741270 */
[----:B------:R-:W-:Y:S01]  /*6ea0*/  IMAD R45, R45, UR5, RZ ;  /* 0x000000052d2d7c24 */ /* 0x000fe2000f8e02ff */
[----:B-1----:R-:W-:Y:S01]  /*6eb0*/  IADD3 R2, P4, PT, R44, R16, RZ ;  /* 0x000000102c027210 */ /* 0x002fe20007f9e0ff */
[----:B------:R-:W-:Y:S01]  /*6ec0*/  IMAD R46, R46, UR5, RZ ;  /* 0x000000052e2e7c24 */ /* 0x000fe2000f8e02ff */
[----:B------:R-:W-:Y:S02]  /*6ed0*/  @P5 STG.E.U8 desc[UR26][R12.64], R29 ;  /* 0x0000001d0c005986 */ /* 0x000fe4000c10111a */
[----:B------:R-:W-:-:S02]  /*6ee0*/  LEA.HI.X.SX32 R3, R44, R59, 0x1, P4 ;  /* 0x0000003b2c037211 */ /* 0x000fc400020f0eff */
[-C--:B--2---:R-:W-:Y:S02]  /*6ef0*/  IADD3 R8, P6, PT, R45, R16.reuse, RZ ;  /* 0x000000102d087210 */ /* 0x084fe40007fde0ff */
[C---:B------:R-:W-:Y:S01]  /*6f00*/  ISETP.LT.AND P4, PT, R47.reuse, UR11, !P0 ;  /* 0x0000000b2f007c0c */ /* 0x040fe2000c781270 */
[----:B------:R-:W-:Y:S01]  /*6f10*/  IMAD R47, R47, UR5, RZ ;  /* 0x000000052f2f7c24 */ /* 0x000fe2000f8e02ff */
[CC--:B---3--:R-:W-:Y:S01]  /*6f20*/  IADD3 R10, P5, PT, R46.reuse, R16.reuse, RZ ;  /* 0x000000102e0a7210 */ /* 0x0c8fe20007fbe0ff */
[----:B------:R1:W-:Y:S01]  /*6f30*/  @P1 STG.E.U8 desc[UR26][R2.64], R27 ;  /* 0x0000001b02001986 */ /* 0x0003e2000c10111a */
[-C--:B------:R-:W-:Y:S02]  /*6f40*/  LEA.HI.X.SX32 R9, R45, R59.reuse, 0x1, P6 ;  /* 0x0000003b2d097211 */ /* 0x080fe400030f0eff */
[-C--:B------:R-:W-:Y:S02]  /*6f50*/  LEA.HI.X.SX32 R11, R46, R59.reuse, 0x1, P5 ;  /* 0x0000003b2e0b7211 */ /* 0x080fe400028f0eff */
[-C--:B------:R-:W-:Y:S01]  /*6f60*/  IADD3 R14, P1, PT, R47, R16.reuse, RZ ;  /* 0x000000102f0e7210 */ /* 0x080fe20007f3e0ff */
[----:B------:R2:W-:Y:S01]  /*6f70*/  @P2 STG.E.U8 desc[UR26][R8.64], R25 ;  /* 0x0000001908002986 */ /* 0x0005e2000c10111a */
[C---:B------:R-:W-:Y:S01]  /*6f80*/  ISETP.LT.AND P2, PT, R49.reuse, UR11, !P0 ;  /* 0x0000000b31007c0c */ /* 0x040fe2000c741270 */
[----:B------:R-:W-:Y:S01]  /*6f90*/  IMAD R49, R49, UR5, RZ ;  /* 0x0000000531317c24 */ /* 0x000fe2000f8e02ff */
[----:B------:R-:W-:Y:S01]  /*6fa0*/  LEA.HI.X.SX32 R15, R47, R59, 0x1, P1 ;  /* 0x0000003b2f0f7211 */ /* 0x000fe200008f0eff */
[----:B------:R-:W-:Y:S01]  /*6fb0*/  @P3 STG.E.U8 desc[UR26][R10.64], R23 ;  /* 0x000000170a003986 */ /* 0x000fe2000c10111a */
[C---:B------:R-:W-:Y:S01]  /*6fc0*/  ISETP.LT.AND P3, PT, R48.reuse, UR11, !P0 ;  /* 0x0000000b30007c0c */ /* 0x040fe2000c761270 */
[----:B------:R-:W-:Y:S01]  /*6fd0*/  IMAD R48, R48, UR5, RZ ;  /* 0x0000000530307c24 */ /* 0x000fe2000f8e02ff */
[-C--:B-1----:R-:W-:Y:S01]  /*6fe0*/  IADD3 R2, P5, PT, R49, R16.reuse, RZ ;  /* 0x0000001031027210 */ /* 0x082fe20007fbe0ff */
[----:B------:R0:W-:Y:S01]  /*6ff0*/  @P4 STG.E.U8 desc[UR26][R14.64], R21 ;  /* 0x000000150e004986 */ /* 0x0001e2000c10111a */
[C---:B------:R-:W-:Y:S01]  /*7000*/  ISETP.LT.AND P4, PT, R50.reuse, UR11, !P0 ;  /* 0x0000000b32007c0c */ /* 0x040fe2000c781270 */
[----:B------:R-:W-:Y:S01]  /*7010*/  IMAD R50, R50, UR5, RZ ;  /* 0x0000000532327c24 */ /* 0x000fe2000f8e02ff */
[----:B------:R-:W-:-:S02]  /*7020*/  IADD3 R12, P1, PT, R48, R16, RZ ;  /* 0x00000010300c7210 */ /* 0x000fc40007f3e0ff */
[-C--:B------:R-:W-:Y:S02]  /*7030*/  LEA.HI.X.SX32 R3, R49, R59.reuse, 0x1, P5 ;  /* 0x0000003b31037211 */ /* 0x080fe400028f0eff */
[-C--:B------:R-:W-:Y:S02]  /*7040*/  LEA.HI.X.SX32 R13, R48, R59.reuse, 0x1, P1 ;  /* 0x0000003b300d7211 */ /* 0x080fe400008f0eff */
[C---:B------:R-:W-:Y:S01]  /*7050*/  ISETP.LT.AND P1, PT, R51.reuse, UR11, !P0 ;  /* 0x0000000b33007c0c */ /* 0x040fe2000c721270 */
[----:B------:R-:W-:Y:S01]  /*7060*/  IMAD R51, R51, UR5, RZ ;  /* 0x0000000533337c24 */ /* 0x000fe2000f8e02ff */
[-C--:B--2---:R-:W-:Y:S01]  /*7070*/  IADD3 R8, P6, PT, R50, R16.reuse, RZ ;  /* 0x0000001032087210 */ /* 0x084fe20007fde0ff */
[----:B------:R1:W-:Y:S01]  /*7080*/  @P3 STG.E.U8 desc[UR26][R12.64], R19 ;  /* 0x000000130c003986 */ /* 0x0003e2000c10111a */
[----:B0-----:R-:W-:Y:S02]  /*7090*/  PRMT R21, R4, 0x7770, RZ ;  /* 0x0000777004157816 */ /* 0x001fe400000000ff */
[----:B------:R-:W-:Y:S01]  /*70a0*/  IADD3 R10, P3, PT, R51, R16, RZ ;  /* 0x00000010330a7210 */ /* 0x000fe20007f7e0ff */
[----:B------:R-:W-:Y:S01]  /*70b0*/  @P2 STG.E.U8 desc[UR26][R2.64], R17 ;  /* 0x0000001102002986 */ /* 0x000fe2000c10111a */
[C---:B------:R-:W-:Y:S01]  /*70c0*/  ISETP.LT.AND P2, PT, R52.reuse, UR11, !P0 ;  /* 0x0000000b34007c0c */ /* 0x040fe2000c741270 */
[----:B------:R-:W-:Y:S01]  /*70d0*/  IMAD R52, R52, UR5, RZ ;  /* 0x0000000534347c24 */ /* 0x000fe2000f8e02ff */
[----:B------:R-:W-:-:S02]  /*70e0*/  LEA.HI.X.SX32 R9, R50, R59, 0x1, P6 ;  /* 0x0000003b32097211 */ /* 0x000fc400030f0eff */
[-C--:B------:R-:W-:Y:S02]  /*70f0*/  LEA.HI.X.SX32 R11, R51, R59.reuse, 0x1, P3 ;  /* 0x0000003b330b7211 */ /* 0x080fe400018f0eff */
[----:B------:R-:W-:Y:S01]  /*7100*/  PRMT R15, R4, 0x7771, RZ ;  /* 0x00007771040f7816 */ /* 0x000fe200000000ff */
[----:B------:R0:W-:Y:S01]  /*7110*/  @P4 STG.E.U8 desc[UR26][R8.64], R21 ;  /* 0x0000001508004986 */ /* 0x0001e2000c10111a */
[C---:B-1----:R-:W-:Y:S02]  /*7120*/  IADD3 R12, P6, PT, R52.reuse, R16, RZ ;  /* 0x00000010340c7210 */ /* 0x042fe40007fde0ff */
[C---:B------:R-:W-:Y:S01]  /*7130*/  ISETP.LT.AND P4, PT, R53.reuse, UR11, !P0 ;  /* 0x0000000b35007c0c */ /* 0x040fe2000c781270 */
[----:B------:R1:W-:Y:S01]  /*7140*/  @P1 STG.E.U8 desc[UR26][R10.64], R15 ;  /* 0x0000000f0a001986 */ /* 0x0003e2000c10111a */
[----:B------:R-:W-:Y:S01]  /*7150*/  IMAD R53, R53, UR5, RZ ;  /* 0x0000000535357c24 */ /* 0x000fe2000f8e02ff */
[C---:B------:R-:W-:Y:S01]  /*7160*/  ISETP.LT.AND P1, PT, R55.reuse, UR11, !P0 ;  /* 0x0000000b37007c0c */ /* 0x040fe2000c721270 */
[----:B------:R-:W-:Y:S01]  /*7170*/  IMAD R55, R55, UR5, RZ ;  /* 0x0000000537377c24 */ /* 0x000fe2000f8e02ff */
[----:B------:R-:W-:-:S02]  /*7180*/  LEA.HI.X.SX32 R13, R52, R59, 0x1, P6 ;  /* 0x0000003b340d7211 */ /* 0x000fc400030f0eff */
[C---:B------:R-:W-:Y:S01]  /*7190*/  ISETP.LT.AND P3, PT, R54.reuse, UR11, !P0 ;  /* 0x0000000b36007c0c */ /* 0x040fe2000c761270 */
[----:B------:R-:W-:Y:S01]  /*71a0*/  IMAD R54, R54, UR5, RZ ;  /* 0x0000000536367c24 */ /* 0x000fe2000f8e02ff */
[----:B0-----:R-:W-:Y:S02]  /*71b0*/  PRMT R21, R4, 0x7772, RZ ;  /* 0x0000777204157816 */ /* 0x001fe400000000ff */
[-C--:B------:R-:W-:Y:S02]  /*71c0*/  IADD3 R2, P5, PT, R53, R16.reuse, RZ ;  /* 0x0000001035027210 */ /* 0x080fe40007fbe0ff */
[-C--:B------:R-:W-:Y:S01]  /*71d0*/  IADD3 R8, P6, PT, R54, R16.reuse, RZ ;  /* 0x0000001036087210 */ /* 0x080fe20007fde0ff */
[----:B------:R0:W-:Y:S01]  /*71e0*/  @P2 STG.E.U8 desc[UR26][R12.64], R21 ;  /* 0x000000150c002986 */ /* 0x0001e2000c10111a */
[----:B-1----:R-:W-:Y:S02]  /*71f0*/  IADD3 R10, P2, PT, R55, R16, RZ ;  /* 0x00000010370a7210 */ /* 0x002fe40007f5e0ff */
[----:B------:R-:W-:-:S02]  /*7200*/  LEA.HI.X.SX32 R3, R53, R59, 0x1, P5 ;  /* 0x0000003b35037211 */ /* 0x000fc400028f0eff */
[----:B------:R-:W-:Y:S02]  /*7210*/  PRMT R19, R4, 0x7773, RZ ;  /* 0x0000777304137816 */ /* 0x000fe400000000ff */
[-C--:B------:R-:W-:Y:S02]  /*7220*/  LEA.HI.X.SX32 R11, R55, R59.reuse, 0x1, P2 ;  /* 0x0000003b370b7211 */ /* 0x080fe400010f0eff */
[C---:B------:R-:W-:Y:S01]  /*7230*/  ISETP.LT.AND P2, PT, R56.reuse, UR11, !P0 ;  /* 0x0000000b38007c0c */ /* 0x040fe2000c741270 */
[----:B------:R-:W-:Y:S01]  /*7240*/  IMAD R56, R56, UR5, RZ ;  /* 0x0000000538387c24 */ /* 0x000fe2000f8e02ff */
[----:B------:R-:W-:Y:S01]  /*7250*/  LEA.HI.X.SX32 R9, R54, R59, 0x1, P6 ;  /* 0x0000003b36097211 */ /* 0x000fe200030f0eff */
[----:B------:R1:W-:Y:S01]  /*7260*/  @P4 STG.E.U8 desc[UR26][R2.64], R19 ;  /* 0x0000001302004986 */ /* 0x0003e2000c10111a */
[C---:B------:R-:W-:Y:S02]  /*7270*/  PRMT R17, R5.reuse, 0x7770, RZ ;  /* 0x0000777005117816 */ /* 0x040fe400000000ff */
[----:B------:R-:W-:-:S02]  /*7280*/  PRMT R15, R5, 0x7771, RZ ;  /* 0x00007771050f7816 */ /* 0x000fc400000000ff */
[C---:B------:R-:W-:Y:S01]  /*7290*/  ISETP.LT.AND P4, PT, R57.reuse, UR11, !P0 ;  /* 0x0000000b39007c0c */ /* 0x040fe2000c781270 */
[----:B------:R-:W-:Y:S01]  /*72a0*/  IMAD R57, R57, UR5, RZ ;  /* 0x0000000539397c24 */ /* 0x000fe2000f8e02ff */
[-C--:B0-----:R-:W-:Y:S01]  /*72b0*/  IADD3 R12, P6, PT, R56, R16.reuse, RZ ;  /* 0x00000010380c7210 */ /* 0x081fe20007fde0ff */
[----:B------:R0:W-:Y:S01]  /*72c0*/  @P3 STG.E.U8 desc[UR26][R8.64], R17 ;  /* 0x0000001108003986 */ /* 0x0001e2000c10111a */
[C---:B------:R-:W-:Y:S01]  /*72d0*/  ISETP.LT.AND P3, PT, R58.reuse, UR11, !P0 ;  /* 0x0000000b3a007c0c */ /* 0x040fe2000c761270 */
[----:B------:R-:W-:Y:S01]  /*72e0*/  IMAD R58, R58, UR5, RZ ;  /* 0x000000053a3a7c24 */ /* 0x000fe2000f8e02ff */
[----:B------:R-:W-:Y:S01]  /*72f0*/  LEA.HI.X.SX32 R13, R56, R59, 0x1, P6 ;  /* 0x0000003b380d7211 */ /* 0x000fe200030f0eff */
[----:B------:R2:W-:Y:S01]  /*7300*/  @P1 STG.E.U8 desc[UR26][R10.64], R15 ;  /* 0x0000000f0a001986 */ /* 0x0005e2000c10111a */
[C---:B------:R-:W-:Y:S01]  /*7310*/  ISETP.LT.AND P1, PT, R60.reuse, UR11, !P0 ;  /* 0x0000000b3c007c0c */ /* 0x040fe2000c721270 */
[----:B------:R-:W-:Y:S01]  /*7320*/  IMAD R60, R60, UR5, RZ ;  /* 0x000000053c3c7c24 */ /* 0x000fe2000f8e02ff */
[----:B-1----:R-:W-:-:S02]  /*7330*/  IADD3 R2, P5, PT, R57, R16, RZ ;  /* 0x0000001039027210 */ /* 0x002fc40007fbe0ff */
[----:B------:R-:W-:Y:S02]  /*7340*/  PRMT R19, R5, 0x7772, RZ ;  /* 0x0000777205137816 */ /* 0x000fe400000000ff */
[-C--:B------:R-:W-:Y:S02]  /*7350*/  IADD3 R4, P6, PT, R58, R16.reuse, RZ ;  /* 0x000000103a047210 */ /* 0x080fe40007fde0ff */
[-C--:B------:R-:W-:Y:S01]  /*7360*/  LEA.HI.X.SX32 R3, R57, R59.reuse, 0x1, P5 ;  /* 0x0000003b39037211 */ /* 0x080fe200028f0eff */
[----:B------:R1:W-:Y:S01]  /*7370*/  @P2 STG.E.U8 desc[UR26][R12.64], R19 ;  /* 0x000000130c002986 */ /* 0x0003e2000c10111a */
[----:B0-----:R-:W-:Y:S02]  /*7380*/  IADD3 R8, P2, PT, R60, R16, RZ ;  /* 0x000000103c087210 */ /* 0x001fe40007f5e0ff */
[----:B--2---:R-:W-:Y:S02]  /*7390*/  PRMT R15, R5, 0x7773, RZ ;  /* 0x00007773050f7816 */ /* 0x004fe400000000ff */
[----:B------:R-:W-:-:S02]  /*73a0*/  LEA.HI.X.SX32 R5, R58, R59, 0x1, P6 ;  /* 0x0000003b3a057211 */ /* 0x000fc400030f0eff */
[----:B------:R-:W-:Y:S01]  /*73b0*/  PRMT R11, R6, 0x7770, RZ ;  /* 0x00007770060b7816 */ /* 0x000fe200000000ff */
[----:B------:R0:W-:Y:S01]  /*73c0*/  @P4 STG.E.U8 desc[UR26][R2.64], R15 ;  /* 0x0000000f02004986 */ /* 0x0001e2000c10111a */
[----:B------:R-:W-:Y:S02]  /*73d0*/  LEA.HI.X.SX32 R9, R60, R59, 0x1, P2 ;  /* 0x0000003b3c097211 */ /* 0x000fe400010f0eff */
[----:B------:R-:W-:Y:S01]  /*73e0*/  PRMT R17, R6, 0x7771, RZ ;  /* 0x0000777106117816 */ /* 0x000fe200000000ff */
[----:B------:R2:W-:Y:S01]  /*73f0*/  @P3 STG.E.U8 desc[UR26][R4.64], R11 ;  /* 0x0000000b04003986 */ /* 0x0005e2000c10111a */
[C---:B------:R-:W-:Y:S01]  /*7400*/  ISETP.LT.AND P4, PT, R62.reuse, UR11, !P0 ;  /* 0x0000000b3e007c0c */ /* 0x040fe2000c781270 */
[----:B------:R-:W-:Y:S01]  /*7410*/  IMAD R62, R62, UR5, RZ ;  /* 0x000000053e3e7c24 */ /* 0x000fe2000f8e02ff */
[----:B------:R-:W-:Y:S01]  /*7420*/  ISETP.LT.AND P3, PT, R63, UR11, !P0 ;  /* 0x0000000b3f007c0c */ /* 0x000fe2000c761270 */
[----:B------:R3:W-:Y:S01]  /*7430*/  @P1 STG.E.U8 desc[UR26][R8.64], R17 ;  /* 0x0000001108001986 */ /* 0x0007e2000c10111a */
[----:B------:R-:W-:Y:S01]  /*7440*/  ISETP.LT.AND P5, PT, R61, UR11, !P0 ;  /* 0x0000000b3d007c0c */ /* 0x000fe2000c7a1270 */
[----:B------:R-:W-:Y:S01]  /*7450*/  IMAD R63, R63, UR5, RZ ;  /* 0x000000053f3f7c24 */ /* 0x000fe2000f8e02ff */
[C---:B------:R-:W-:Y:S01]  /*7460*/  PRMT R25, R6.reuse, 0x7772, RZ ;  /* 0x0000777206197816 */ /* 0x040fe200000000ff */
[----:B------:R-:W-:Y:S01]  /*7470*/  IMAD R61, R61, UR5, RZ ;  /* 0x000000053d3d7c24 */ /* 0x000fe2000f8e02ff */
[----:B------:R-:W-:Y:S01]  /*7480*/  PRMT R23, R6, 0x7773, RZ ;  /* 0x0000777306177816 */ /* 0x000fe200000000ff */
[----:B-1----:R-:W-:Y:S01]  /*7490*/  IMAD R13, R65, UR5, RZ ;  /* 0x00000005410d7c24 */ /* 0x002fe2000f8e02ff */
[-C--:B------:R-:W-:Y:S01]  /*74a0*/  IADD3 R10, P2, PT, R63, R16.reuse, RZ ;  /* 0x000000103f0a7210 */ /* 0x080fe20007f5e0ff */
[----:B0-----:R-:W-:Y:S01]  /*74b0*/  IMAD R15, R66, UR5, RZ ;  /* 0x00000005420f7c24 */ /* 0x001fe2000f8e02ff */
[----:B--2---:R-:W-:-:S02]  /*74c0*/  IADD3 R4, P1, PT, R62, R16, RZ ;  /* 0x000000103e047210 */ /* 0x004fc40007f3e0ff */
[-C--:B------:R-:W-:Y:S02]  /*74d0*/  IADD3 R2, P6, PT, R61, R16.reuse, RZ ;  /* 0x000000103d027210 */ /* 0x080fe40007fde0ff */
[-C--:B------:R-:W-:Y:S02]  /*74e0*/  LEA.HI.X.SX32 R5, R62, R59.reuse, 0x1, P1 ;  /* 0x0000003b3e057211 */ /* 0x080fe400008f0eff */
[----:B------:R-:W-:Y:S02]  /*74f0*/  IADD3 R12, P1, PT, R13, R16, RZ ;  /* 0x000000100d0c7210 */ /* 0x000fe40007f3e0ff */
[-C--:B------:R-:W-:Y:S02]  /*7500*/  LEA.HI.X.SX32 R11, R63, R59.reuse, 0x1, P2 ;  /* 0x0000003b3f0b7211 */ /* 0x080fe400010f0eff */
[----:B------:R-:W-:Y:S02]  /*7510*/  LEA.HI.X.SX32 R3, R61, R59, 0x1, P6 ;  /* 0x0000003b3d037211 */ /* 0x000fe400030f0eff */
[----:B------:R-:W-:-:S02]  /*7520*/  ISETP.LT.AND P2, PT, R64, UR11, !P0 ;  /* 0x0000000b40007c0c */ /* 0x000fc4000c741270 */
[-C--:B------:R-:W-:Y:S01]  /*7530*/  LEA.HI.X.SX32 R13, R13, R59.reuse, 0x1, P1 ;  /* 0x0000003b0d0d7211 */ /* 0x080fe200008f0eff */
[----:B------:R0:W-:Y:S01]  /*7540*/  @P5 STG.E.U8 desc[UR26][R2.64], R25 ;  /* 0x0000001902005986 */ /* 0x0001e2000c10111a */
[-C--:B---3--:R-:W-:Y:S02]  /*7550*/  IADD3 R8, P6, PT, R0, R16.reuse, RZ ;  /* 0x0000001000087210 */ /* 0x088fe40007fde0ff */
[----:B------:R-:W-:Y:S01]  /*7560*/  ISETP.LT.AND P1, PT, R65, UR11, !P0 ;  /* 0x0000000b41007c0c */ /* 0x000fe2000c721270 */
[----:B------:R0:W-:Y:S01]  /*7570*/  @P4 STG.E.U8 desc[UR26][R4.64], R23 ;  /* 0x0000001704004986 */ /* 0x0001e2000c10111a */
[----:B------:R-:W-:Y:S02]  /*7580*/  ISETP.LT.AND P0, PT, R66, UR11, !P0 ;  /* 0x0000000b42007c0c */ /* 0x000fe4000c701270 */
[----:B------:R-:W-:Y:S02]  /*7590*/  LEA.HI.X.SX32 R9, R0, R59, 0x1, P6 ;  /* 0x0000003b00097211 */ /* 0x000fe400030f0eff */
[----:B------:R-:W-:-:S02]  /*75a0*/  IADD3 R14, P6, PT, R15, R16, RZ ;  /* 0x000000100f0e7210 */ /* 0x000fc40007fde0ff */
[C---:B------:R-:W-:Y:S02]  /*75b0*/  PRMT R17, R7.reuse, 0x7773, RZ ;  /* 0x0000777307117816 */ /* 0x040fe400000000ff */
[C---:B------:R-:W-:Y:S02]  /*75c0*/  PRMT R19, R7.reuse, 0x7772, RZ ;  /* 0x0000777207137816 */ /* 0x040fe400000000ff */
[C---:B------:R-:W-:Y:S02]  /*75d0*/  PRMT R21, R7.reuse, 0x7771, RZ ;  /* 0x0000777107157816 */ /* 0x040fe400000000ff */
[----:B------:R-:W-:Y:S02]  /*75e0*/  PRMT R7, R7, 0x7770, RZ ;  /* 0x0000777007077816 */ /* 0x000fe400000000ff */
[----:B------:R-:W-:-:S03]  /*75f0*/  LEA.HI.X.SX32 R15, R15, R59, 0x1, P6 ;  /* 0x0000003b0f0f7211 */ /* 0x000fc600030f0eff */
[----:B------:R0:W-:Y:S04]  /*7600*/  @P3 STG.E.U8 desc[UR26][R10.64], R7 ;  /* 0x000000070a003986 */ /* 0x0001e8000c10111a */
[----:B------:R0:W-:Y:S04]  /*7610*/  @P2 STG.E.U8 desc[UR26][R8.64], R21 ;  /* 0x0000001508002986 */ /* 0x0001e8000c10111a */
[----:B------:R0:W-:Y:S04]  /*7620*/  @P1 STG.E.U8 desc[UR26][R12.64], R19 ;  /* 0x000000130c001986 */ /* 0x0001e8000c10111a */
[----:B------:R0:W-:Y:S01]  /*7630*/  @P0 STG.E.U8 desc[UR26][R14.64], R17 ;  /* 0x000000110e000986 */ /* 0x0001e2000c10111a */
[----:B------:R-:W-:Y:S06]  /*7640*/  BAR.SYNC.DEFER_BLOCKING 0x0 ;  /* 0x0000000000007b1d */ /* 0x000fec0000010000 */
[----:B------:R-:W-:Y:S05]  /*7650*/  BRA.U UP0, `(.L_x_13) ;  /* 0x0000000100a07547 */ /* 0x000fea000b800000 */
[----:B------:R-:W1:Y:S01]  /*7660*/  S2UR UR5, SR_CgaCtaId ;  /* 0x00000000000579c3 */ /* 0x000e620000008800 */
[----:B------:R-:W-:Y:S01]  /*7670*/  NOP ;  /* 0x0000000000007918 */ /* 0x000fe20000000000 */
[----:B------:R-:W-:Y:S01]  /*7680*/  UMOV UR4, 0x50 ;  /* 0x0000005000047882 */ /* 0x000fe20000000000 */
[----:B------:R-:W-:Y:S02]  /*7690*/  IMAD.U32 R0, RZ, RZ, UR12 ;  /* 0x0000000cff007e24 */ /* 0x000fe4000f8e00ff */
[----:B0-----:R-:W-:Y:S02]  /*76a0*/  IMAD.MOV.U32 R3, RZ, RZ, 0x3 ;  /* 0x00000003ff037424 */ /* 0x001fe400078e00ff */
[----:B------:R-:W-:Y:S01]  /*76b0*/  IMAD.MOV.U32 R7, RZ, RZ, 0x1 ;  /* 0x00000001ff077424 */ /* 0x000fe200078e00ff */
[----:B------:R-:W-:-:S04]  /*76c0*/  LOP3.LUT R0, R0, 0xffff, RZ, 0xc0, !PT ;  /* 0x0000ffff00007812 */ /* 0x000fc800078ec0ff */
[----:B------:R-:W-:-:S05]  /*76d0*/  SHF.R.U32.HI R0, RZ, 0x5, R0 ;  /* 0x00000005ff007819 */ /* 0x000fca0000011600 */
[----:B------:R-:W-:Y:S01]  /*76e0*/  VIADD R2, R0, 0x10 ;  /* 0x0000001000027836 */ /* 0x000fe20000000000 */
[----:B------:R-:W-:Y:S01]  /*76f0*/  SHF.L.U32 R0, R3, R0, RZ ;  /* 0x0000000003007219 */ /* 0x000fe200000006ff */
[----:B-1----:R-:W-:-:S03]  /*7700*/  ULEA UR6, UR5, UR4, 0x18 ;  /* 0x0000000405067291 */ /* 0x002fc6000f8ec0ff */
[----:B------:R-:W-:-:S04]  /*7710*/  SHF.L.U32 R3, R7, R2, RZ ;  /* 0x0000000207037219 */ /* 0x000fc800000006ff */
[----:B------:R-:W-:Y:S02]  /*7720*/  LOP3.LUT R0, R3, R0, RZ, 0xfc, !PT ;  /* 0x0000000003007212 */ /* 0x000fe400078efcff */
[----:B------:R-:W0:Y:S02]  /*7730*/  LDS R5, [UR6] ;  /* 0x00000006ff057984 */ /* 0x000e240008000800 */
[C---:B------:R-:W-:Y:S02]  /*7740*/  LOP3.LUT R2, R0.reuse, 0xffff, RZ, 0xc0, !PT ;  /* 0x0000ffff00027812 */ /* 0x040fe400078ec0ff */
[----:B0-----:R-:W-:-:S04]  /*7750*/  LOP3.LUT R3, R0, 0xffff, R5, 0x80, !PT ;  /* 0x0000ffff00037812 */ /* 0x001fc800078e8005 */
[----:B------:R-:W-:-:S13]  /*7760*/  ISETP.NE.AND P0, PT, R3, R2, PT ;  /* 0x000000020300720c */ /* 0x000fda0003f05270 */
[----:B------:R-:W-:Y:S05]  /*7770*/  @P0 BRA `(.L_x_14) ;  /* 0x0000000000500947 */ /* 0x000fea0003800000 */
[----:B------:R-:W-:Y:S02]  /*7780*/  SHF.R.U32.HI R5, RZ, 0x10, R5 ;  /* 0x00000010ff057819 */ /* 0x000fe40000011605 */
[----:B------:R-:W-:-:S04]  /*7790*/  SHF.R.U32.HI R2, RZ, 0x10, R0 ;  /* 0x00000010ff027819 */ /* 0x000fc80000011600 */
[----:B------:R-:W-:-:S04]  /*77a0*/  LOP3.LUT R5, R5, R2, RZ, 0xc0, !PT ;  /* 0x0000000205057212 */ /* 0x000fc800078ec0ff */
[----:B------:R-:W-:-:S13]  /*77b0*/  ISETP.NE.AND P0, PT, R5, R2, PT ;  /* 0x000000020500720c */ /* 0x000fda0003f05270 */
[----:B------:R-:W-:Y:S05]  /*77c0*/  @P0 BRA `(.L_x_15) ;  /* 0x0000000000300947 */ /* 0x000fea0003800000 */
[----:B------:R-:W-:Y:S01]  /*77d0*/  R2UR UR4, R0 ;  /* 0x00000000000472ca */ /* 0x000fe200000e0000 */
[----:B------:R-:W-:Y:S01]  /*77e0*/  VOTEU.ANY UR5, UPT, PT ;  /* 0x0000000000057886 */ /* 0x000fe200038e0100 */
[----:B------:R-:W0:Y:S01]  /*77f0*/  S2R R0, SR_LANEID ;  /* 0x0000000000007919 */ /* 0x000e220000000000 */
[----:B------:R-:W-:-:S10]  /*7800*/  UFLO.U32 UR5, UR5 ;  /* 0x00000005000572bd */ /* 0x000fd400080e0000 */
[----:B------:R-:W-:-:S06]  /*7810*/  ULOP3.LUT UR4, URZ, UR4, URZ, 0x33, !UPT ;  /* 0x00000004ff047292 */ /* 0x000fcc000f8e33ff */
[----:B------:R-:W-:-:S04]  /*7820*/  IMAD.U32 R2, RZ, RZ, UR4 ;  /* 0x00000004ff027e24 */ /* 0x000fc8000f8e00ff */
[----:B------:R-:W1:Y:S02]  /*7830*/  REDUX UR7, R2 ;  /* 0x00000000020773c4 */ /* 0x000e640000000000 */
[----:B------:R2:W-:Y:S01]  /*7840*/  UTCATOMSWS.AND URZ, UR4 ;  /* 0x0000000400ff79e3 */ /* 0x0005e20008000000 */
[----:B0-----:R-:W-:Y:S01]  /*7850*/  ISETP.EQ.U32.AND P0, PT, R0, UR5, PT ;  /* 0x0000000500007c0c */ /* 0x001fe2000bf02070 */
[----:B-1----:R-:W-:-:S12]  /*7860*/  IMAD.U32 R0, RZ, RZ, UR7 ;  /* 0x00000007ff007e24 */ /* 0x002fd8000f8e00ff */
[----:B------:R2:W-:Y:S01]  /*7870*/  @P0 ATOMS.AND RZ, [UR6], R0 ;  /* 0x00000000ffff098c */ /* 0x0005e2000a800006 */
[----:B------:R-:W-:Y:S05]  /*7880*/  BRA `(.L_x_13) ;  /* 0x0000000000147947 */ /* 0x000fea0003800000 */
.L_x_15:
[----:B------:R-:W-:-:S07]  /*7890*/  MOV R2, 0x78b0 ;  /* 0x000078b000027802 */ /* 0x000fce0000000f00 */
[----:B------:R-:W-:Y:S05]  /*78a0*/  CALL.REL.NOINC `($__internal_0_$__cuda_sm10x_tcgen05_guardrail_trap_col_being_dealloced_not_returned_by_alloc) ;  /* 0x00000000002c7944 */ /* 0x000fea0003c00000 */
[----:B------:R-:W-:Y:S05]  /*78b0*/  BRA `(.L_x_13) ;  /* 0x0000000000087947 */ /* 0x000fea0003800000 */
.L_x_14:
[----:B------:R-:W-:-:S07]  /*78c0*/  MOV R2, 0x78e0 ;  /* 0x000078e000027802 */ /* 0x000fce0000000f00 */
[----:B------:R-:W-:Y:S05]  /*78d0*/  CALL.REL.NOINC `($__internal_2_$__cuda_sm10x_tcgen05_guardrail_trap_unallocated_columns_being_dealloced) ;  /* 0x0000000000387944 */ /* 0x000fea0003c00000 */
.L_x_13:
[----:B------:R-:W-:Y:S01]  /*78e0*/  NOP ;  /* 0x0000000000007918 */ /* 0x000fe20000000000 */
[----:B--2---:R-:W-:Y:S05]  /*78f0*/  EXIT ;  /* 0x000000000000794d */ /* 0x004fea0003800000 */
.L_x_8:
[----:B------:R-:W0:Y:S02]  /*7900*/  SYNCS.PHASECHK.TRANS64.TRYWAIT P1, [UR15], R126 ;  /* 0x0000007eff0075a7 */ /* 0x000e24000802110f */
[----:B0-----:R-:W-:Y:S05]  /*7910*/  @!P1 BRA `(.L_x_8) ;  /* 0xfffffffc00f89947 */ /* 0x001fea000383ffff */
[----:B------:R-:W-:Y:S05]  /*7920*/  BRA `(.L_x_16) ;  /* 0xffffffd800107947 */ /* 0x000fea000383ffff */
.L_x_12:
[----:B------:R-:W1:Y:S02]  /*7930*/  SYNCS.PHASECHK.TRANS64.TRYWAIT P0, [UR15], R4 ;  /* 0x00000004ff0075a7 */ /* 0x000e64000800110f */
[----:B-1----:R-:W-:Y:S05]  /*7940*/  @!P0 BRA `(.L_x_12) ;  /* 0xfffffffc00f88947 */ /* 0x002fea000383ffff */
[----:B------:R-:W-:Y:S05]  /*7950*/  BRA `(.L_x_11) ;  /* 0xffffffe800687947 */ /* 0x000fea000383ffff */
        .weak           $__internal_0_$__cuda_sm10x_tcgen05_guardrail_trap_col_being_dealloced_not_returned_by_alloc
        .type           $__internal_0_$__cuda_sm10x_tcgen05_guardrail_trap_col_being_dealloced_not_returned_by_alloc,@function
        .size           $__internal_0_$__cuda_sm10x_tcgen05_guardrail_trap_col_being_dealloced_not_returned_by_alloc,($__internal_1_$__cuda_sm10x_tcgen05_guardrail_trap_phase_invalid_during_alloc - $__internal_0_$__cuda_sm10x_tcgen05_guardrail_trap_col_being_dealloced_not_returned_by_alloc)
$__internal_0_$__cuda_sm10x_tcgen05_guardrail_trap_col_being_dealloced_not_returned_by_alloc:
[----:B------:R-:W-:Y:S05]  /*7960*/  BPT.TRAP 0x1 ;  /* 0x000000040000795c */ /* 0x000fea0000300000 */
[----:B------:R-:W-:-:S04]  /*7970*/  IMAD.MOV.U32 R3, RZ, RZ, 0x0 ;  /* 0x00000000ff037424 */ /* 0x000fc800078e00ff */
[----:B------:R-:W-:Y:S05]  /*7980*/  RET.REL.NODEC R2 `(matmul_kernel) ;  /* 0xffffff84029c7950 */ /* 0x000fea0003c3ffff */
        .weak           $__internal_1_$__cuda_sm10x_tcgen05_guardrail_trap_phase_invalid_during_alloc
        .type           $__internal_1_$__cuda_sm10x_tcgen05_guardrail_trap_phase_invalid_during_alloc,@function
        .size           $__internal_1_$__cuda_sm10x_tcgen05_guardrail_trap_phase_invalid_during_alloc,($__internal_2_$__cuda_sm10x_tcgen05_guardrail_trap_unallocated_columns_being_dealloced - $__internal_1_$__cuda_sm10x_tcgen05_guardrail_trap_phase_invalid_during_alloc)
$__internal_1_$__cuda_sm10x_tcgen05_guardrail_trap_phase_invalid_during_alloc:
[----:B------:R-:W-:Y:S05]  /*7990*/  BPT.TRAP 0x1 ;  /* 0x000000040000795c */ /* 0x000fea0000300000 */
[----:B------:R-:W-:-:S04]  /*79a0*/  IMAD.MOV.U32 R3, RZ, RZ, 0x0 ;  /* 0x00000000ff037424 */ /* 0x000fc800078e00ff */
[----:B------:R-:W-:Y:S05]  /*79b0*/  RET.REL.NODEC R2 `(matmul_kernel) ;  /* 0xffffff8402907950 */ /* 0x000fea0003c3ffff */
        .weak           $__internal_2_$__cuda_sm10x_tcgen05_guardrail_trap_unallocated_columns_being_dealloced
        .type           $__internal_2_$__cuda_sm10x_tcgen05_guardrail_trap_unallocated_columns_being_dealloced,@function
        .size           $__internal_2_$__cuda_sm10x_tcgen05_guardrail_trap_unallocated_columns_being_dealloced,(.L_x_20 - $__internal_2_$__cuda_sm10x_tcgen05_guardrail_trap_unallocated_columns_being_dealloced)
$__internal_2_$__cuda_sm10x_tcgen05_guardrail_trap_unallocated_columns_being_dealloced:
[----:B------:R-:W-:Y:S05]  /*79c0*/  BPT.TRAP 0x1 ;  /* 0x000000040000795c */ /* 0x000fea0000300000 */
[----:B------:R-:W-:-:S04]  /*79d0*/  IMAD.MOV.U32 R3, RZ, RZ, 0x0 ;  /* 0x00000000ff037424 */ /* 0x000fc800078e00ff */
[----:B------:R-:W-:Y:S05]  /*79e0*/  RET.REL.NODEC R2 `(matmul_kernel) ;  /* 0xffffff8402847950 */ /* 0x000fea0003c3ffff */
.L_x_17:
[----:B------:R-:W-:-:S00]  /*79f0*/  BRA `(.L_x_17) ;  /* 0xfffffffc00fc7947 */ /* 0x000fc0000383ffff */
[----:B------:R-:W-:-:S00]  /*7a00*/  NOP ;  /* 0x0000000000007918 */ /* 0x000fc00000000000 */
[----:B------:R-:W-:-:S00]  /*7a10*/  NOP ;  /* 0x0000000000007918 */ /* 0x000fc00000000000 */
[----:B------:R-:W-:-:S00]  /*7a20*/  NOP ;  /* 0x0000000000007918 */ /* 0x000fc00000000000 */
[----:B------:R-:W-:-:S00]  /*7a30*/  NOP ;  /* 0x0000000000007918 */ /* 0x000fc00000000000 */
[----:B------:R-:W-:-:S00]  /*7a40*/  NOP ;  /* 0x0000000000007918 */ /* 0x000fc00000000000 */
[----:B------:R-:W-:-:S00]  /*7a50*/  NOP ;  /* 0x0000000000007918 */ /* 0x000fc00000000000 */
[----:B------:R-:W-:-:S00]  /*7a60*/  NOP ;  /* 0x0000000000007918 */ /* 0x000fc00000000000 */
[----:B------:R-:W-:-:S00]  /*7a70*/  NOP ;  /* 0x0000000000007918 */ /* 0x000fc00000000000 */
.L_x_20:


//--------------------- .nv.shared.matmul_kernel  --------------------------
	.section	.nv.shared.matmul_kernel,"aw",@nobits
	.sectionflags	@""
	.align	16
	.zero		1024


//--------------------- .nv.shared.reserved.0     --------------------------
	.section	.nv.shared.reserved.0,"aw",@nobits
	.align	8
	.weak		__nv_reservedSMEM_offset_0_alias
	.size		__nv_reservedSMEM_offset_0_alias, 0, 64
	.other		__nv_reservedSMEM_offset_0_alias,@"STO_CUDA_RESERVED_SHARED STV_DEFAULT"
__nv_reservedSMEM_offset_0_alias:
	.zero		0
.nv.shared.reserved.0:
	.zero		64
	.weak		__nv_reservedSMEM_allocation_phase
	.type		__nv_reservedSMEM_allocation_phase,@object
	.size		__nv_reservedSMEM_allocation_phase,(.L_0 - __nv_reservedSMEM_allocation_phase)
__nv_reservedSMEM_allocation_phase:
	.zero		1
.L_0:
	.zero		7
	.weak		__nv_reservedSMEM_devtool_atexit_pc
	.type		__nv_reservedSMEM_devtool_atexit_pc,@object
	.size		__nv_reservedSMEM_devtool_atexit_pc,(__nv_reservedSMEM_allocation_mask - __nv_reservedSMEM_devtool_atexit_pc)
__nv_reservedSMEM_devtool_atexit_pc:
	.zero		8
	.weak		__nv_reservedSMEM_allocation_mask
	.type		__nv_reservedSMEM_allocation_mask,@object
	.size		__nv_reservedSMEM_allocation_mask,(.L_2 - __nv_reservedSMEM_allocation_mask)
__nv_reservedSMEM_allocation_mask:
	.zero		4
.L_2:


//--------------------- .nv.constant0.matmul_kernel --------------------------
	.section	.nv.constant0.matmul_kernel,"a",@progbits
	.sectionflags	@""
	.align	4
.nv.constant0.matmul_kernel:
	.zero		976


//--------------------- SYMBOLS --------------------------

	.type		.nv.reservedSmem.offset0,@object
	.size		.nv.reservedSmem.offset0,0x4
	.type		.nv.reservedSmem.cap,@object
	.size		.nv.reservedSmem.cap,0x4
